	.target	sm_103a

	.elftype	@"ET_EXEC"


//--------------------- .note.nv.tkinfo           --------------------------
	.section	.note.nv.tkinfo,"",@"SHT_NOTE"
	.sectionflags	@"SHF_NOTE_NV_TKINFO"
	.tkinfo
        /*0018*/ 	.word	0x00000002
        /*0030*/ 	.string	""
        /*0030*/ 	.string	"ptxas"
        /*0030*/ 	.string	"Cuda compilation tools, release 13.0, V13.0.88"
        /*0030*/ 	.string	"Build cuda_13.0.r13.0/compiler.36424714_0"
        /*0030*/ 	.string	"-arch sm_103a -m 64 "



//--------------------- .note.nv.cuinfo           --------------------------
	.section	.note.nv.cuinfo,"",@"SHT_NOTE"
	.sectionflags	@"SHF_NOTE_NV_CUINFO"
        /*0018*/ 	.short	0x0002
        /*001a*/ 	.short	0x0067
        /*001c*/ 	.short	0x0082
	.zero		2


//--------------------- .nv.info                  --------------------------
	.section	.nv.info,"",@"SHT_CUDA_INFO"
	.align	4


	//----- nvinfo : EIATTR_REGCOUNT
	.align		4
        /*0000*/ 	.byte	0x04, 0x2f
        /*0002*/ 	.short	(.L_12 - .L_11)
	.align		4
.L_11:
        /*0004*/ 	.word	index@(_ZN7cutlass13device_kernelIN5flash11enable_sm90INS1_16FlashAttnFwdSm90INS1_25CollectiveMainloopFwdSm90ILi2EN4cute5tupleIJNS5_1CILi1EEES8_S8_EEENS6_IJNS7_ILi192EEENS7_ILi128EEENS7_ILi64EEEEEELi64ENS_6half_tEfNS_4arch4Sm90ELb1ELb0ELb0ELb1ELb1ELb1ELb0ELb1ELb1ELb1ELb1ELb0EEENS1_21CollectiveEpilogueFwdINS6_IJSA_SC_SB_EEES9_SE_SG_Li384ELb1ELb1ELb1ELb0EEENS1_36VarlenDynamicPersistentTileSchedulerILi192ELi128ELi384ELi128ELb1ELb1ELb1ELb1ELb1ELb1EEEEEEEEEvNT_6ParamsE)
        /*0008*/ 	.word	0x00000004


	//----- nvinfo : EIATTR_FRAME_SIZE
	.align		4
.L_12:
        /*000c*/ 	.byte	0x04, 0x11
        /*000e*/ 	.short	(.L_14 - .L_13)
	.align		4
.L_13:
        /*0010*/ 	.word	index@(_ZN7cutlass13device_kernelIN5flash11enable_sm90INS1_16FlashAttnFwdSm90INS1_25CollectiveMainloopFwdSm90ILi2EN4cute5tupleIJNS5_1CILi1EEES8_S8_EEENS6_IJNS7_ILi192EEENS7_ILi128EEENS7_ILi64EEEEEELi64ENS_6half_tEfNS_4arch4Sm90ELb1ELb0ELb0ELb1ELb1ELb1ELb0ELb1ELb1ELb1ELb1ELb0EEENS1_21CollectiveEpilogueFwdINS6_IJSA_SC_SB_EEES9_SE_SG_Li384ELb1ELb1ELb1ELb0EEENS1_36VarlenDynamicPersistentTileSchedulerILi192ELi128ELi384ELi128ELb1ELb1ELb1ELb1ELb1ELb1EEEEEEEEEvNT_6ParamsE)
        /*0014*/ 	.word	0x00000000


	//----- nvinfo : EIATTR_REGCOUNT
	.align		4
.L_14:
        /*0018*/ 	.byte	0x04, 0x2f
        /*001a*/ 	.short	(.L_16 - .L_15)
	.align		4
.L_15:
        /*001c*/ 	.word	index@(_ZN7cutlass13device_kernelIN5flash11enable_sm90INS1_16FlashAttnFwdSm90INS1_25CollectiveMainloopFwdSm90ILi2EN4cute5tupleIJNS5_1CILi1EEES8_S8_EEENS6_IJNS7_ILi192EEENS7_ILi128EEENS7_ILi64EEEEEELi64ENS_6half_tEfNS_4arch4Sm90ELb1ELb0ELb0ELb1ELb1ELb0ELb0ELb1ELb1ELb1ELb1ELb0EEENS1_21CollectiveEpilogueFwdINS6_IJSA_SC_SB_EEES9_SE_SG_Li384ELb1ELb1ELb1ELb0EEENS1_36VarlenDynamicPersistentTileSchedulerILi192ELi128ELi384ELi128ELb1ELb1ELb1ELb1ELb1ELb1EEEEEEEEEvNT_6ParamsE)
        /*0020*/ 	.word	0x00000004


	//----- nvinfo : EIATTR_FRAME_SIZE
	.align		4
.L_16:
        /*0024*/ 	.byte	0x04, 0x11
        /*0026*/ 	.short	(.L_18 - .L_17)
	.align		4
.L_17:
        /*0028*/ 	.word	index@(_ZN7cutlass13device_kernelIN5flash11enable_sm90INS1_16FlashAttnFwdSm90INS1_25CollectiveMainloopFwdSm90ILi2EN4cute5tupleIJNS5_1CILi1EEES8_S8_EEENS6_IJNS7_ILi192EEENS7_ILi128EEENS7_ILi64EEEEEELi64ENS_6half_tEfNS_4arch4Sm90ELb1ELb0ELb0ELb1ELb1ELb0ELb0ELb1ELb1ELb1ELb1ELb0EEENS1_21CollectiveEpilogueFwdINS6_IJSA_SC_SB_EEES9_SE_SG_Li384ELb1ELb1ELb1ELb0EEENS1_36VarlenDynamicPersistentTileSchedulerILi192ELi128ELi384ELi128ELb1ELb1ELb1ELb1ELb1ELb1EEEEEEEEEvNT_6ParamsE)
        /*002c*/ 	.word	0x00000000


	//----- nvinfo : EIATTR_REGCOUNT
	.align		4
.L_18:
        /*0030*/ 	.byte	0x04, 0x2f
        /*0032*/ 	.short	(.L_20 - .L_19)
	.align		4
.L_19:
        /*0034*/ 	.word	index@(_ZN7cutlass13device_kernelIN5flash11enable_sm90INS1_16FlashAttnFwdSm90INS1_25CollectiveMainloopFwdSm90ILi2EN4cute5tupleIJNS5_1CILi1EEES8_S8_EEENS6_IJNS7_ILi192EEENS7_ILi128EEENS7_ILi64EEEEEELi64ENS_6half_tEfNS_4arch4Sm90ELb1ELb0ELb0ELb0ELb1ELb0ELb0ELb1ELb1ELb1ELb1ELb0EEENS1_21CollectiveEpilogueFwdINS6_IJSA_SC_SB_EEES9_SE_SG_Li384ELb0ELb1ELb1ELb0EEENS1_19SingleTileSchedulerILb0ELb1ELb1ELi192EEEEEEEEEvNT_6ParamsE)
        /*0038*/ 	.word	0x00000004


	//----- nvinfo : EIATTR_FRAME_SIZE
	.align		4
.L_20:
        /*003c*/ 	.byte	0x04, 0x11
        /*003e*/ 	.short	(.L_22 - .L_21)
	.align		4
.L_21:
        /*0040*/ 	.word	index@(_ZN7cutlass13device_kernelIN5flash11enable_sm90INS1_16FlashAttnFwdSm90INS1_25CollectiveMainloopFwdSm90ILi2EN4cute5tupleIJNS5_1CILi1EEES8_S8_EEENS6_IJNS7_ILi192EEENS7_ILi128EEENS7_ILi64EEEEEELi64ENS_6half_tEfNS_4arch4Sm90ELb1ELb0ELb0ELb0ELb1ELb0ELb0ELb1ELb1ELb1ELb1ELb0EEENS1_21CollectiveEpilogueFwdINS6_IJSA_SC_SB_EEES9_SE_SG_Li384ELb0ELb1ELb1ELb0EEENS1_19SingleTileSchedulerILb0ELb1ELb1ELi192EEEEEEEEEvNT_6ParamsE)
        /*0044*/ 	.word	0x00000000


	//----- nvinfo : EIATTR_REGCOUNT
	.align		4
.L_22:
        /*0048*/ 	.byte	0x04, 0x2f
        /*004a*/ 	.short	(.L_24 - .L_23)
	.align		4
.L_23:
        /*004c*/ 	.word	index@(_ZN7cutlass13device_kernelIN5flash11enable_sm90INS1_16FlashAttnFwdSm90INS1_25CollectiveMainloopFwdSm90ILi2EN4cute5tupleIJNS5_1CILi1EEES8_S8_EEENS6_IJNS7_ILi192EEENS7_ILi128EEENS7_ILi64EEEEEELi64ENS_6half_tEfNS_4arch4Sm90ELb0ELb1ELb0ELb1ELb1ELb1ELb0ELb1ELb1ELb1ELb1ELb0EEENS1_21CollectiveEpilogueFwdINS6_IJSA_SC_SB_EEES9_SE_SG_Li384ELb1ELb1ELb1ELb0EEENS1_36VarlenDynamicPersistentTileSchedulerILi192ELi128ELi384ELi128ELb1ELb1ELb1ELb1ELb0ELb1EEEEEEEEEvNT_6ParamsE)
        /*0050*/ 	.word	0x00000004


	//----- nvinfo : EIATTR_FRAME_SIZE
	.align		4
.L_24:
        /*0054*/ 	.byte	0x04, 0x11
        /*0056*/ 	.short	(.L_26 - .L_25)
	.align		4
.L_25:
        /*0058*/ 	.word	index@(_ZN7cutlass13device_kernelIN5flash11enable_sm90INS1_16FlashAttnFwdSm90INS1_25CollectiveMainloopFwdSm90ILi2EN4cute5tupleIJNS5_1CILi1EEES8_S8_EEENS6_IJNS7_ILi192EEENS7_ILi128EEENS7_ILi64EEEEEELi64ENS_6half_tEfNS_4arch4Sm90ELb0ELb1ELb0ELb1ELb1ELb1ELb0ELb1ELb1ELb1ELb1ELb0EEENS1_21CollectiveEpilogueFwdINS6_IJSA_SC_SB_EEES9_SE_SG_Li384ELb1ELb1ELb1ELb0EEENS1_36VarlenDynamicPersistentTileSchedulerILi192ELi128ELi384ELi128ELb1ELb1ELb1ELb1ELb0ELb1EEEEEEEEEvNT_6ParamsE)
        /*005c*/ 	.word	0x00000000


	//----- nvinfo : EIATTR_REGCOUNT
	.align		4
.L_26:
        /*0060*/ 	.byte	0x04, 0x2f
        /*0062*/ 	.short	(.L_28 - .L_27)
	.align		4
.L_27:
        /*0064*/ 	.word	index@(_ZN7cutlass13device_kernelIN5flash11enable_sm90INS1_16FlashAttnFwdSm90INS1_25CollectiveMainloopFwdSm90ILi2EN4cute5tupleIJNS5_1CILi1EEES8_S8_EEENS6_IJNS7_ILi192EEENS7_ILi128EEENS7_ILi64EEEEEELi64ENS_6half_tEfNS_4arch4Sm90ELb0ELb1ELb0ELb1ELb1ELb0ELb0ELb1ELb1ELb1ELb1ELb0EEENS1_21CollectiveEpilogueFwdINS6_IJSA_SC_SB_EEES9_SE_SG_Li384ELb1ELb1ELb1ELb0EEENS1_36VarlenDynamicPersistentTileSchedulerILi192ELi128ELi384ELi128ELb1ELb1ELb1ELb1ELb0ELb1EEEEEEEEEvNT_6ParamsE)
        /*0068*/ 	.word	0x00000004


	//----- nvinfo : EIATTR_FRAME_SIZE
	.align		4
.L_28:
        /*006c*/ 	.byte	0x04, 0x11
        /*006e*/ 	.short	(.L_30 - .L_29)
	.align		4
.L_29:
        /*0070*/ 	.word	index@(_ZN7cutlass13device_kernelIN5flash11enable_sm90INS1_16FlashAttnFwdSm90INS1_25CollectiveMainloopFwdSm90ILi2EN4cute5tupleIJNS5_1CILi1EEES8_S8_EEENS6_IJNS7_ILi192EEENS7_ILi128EEENS7_ILi64EEEEEELi64ENS_6half_tEfNS_4arch4Sm90ELb0ELb1ELb0ELb1ELb1ELb0ELb0ELb1ELb1ELb1ELb1ELb0EEENS1_21CollectiveEpilogueFwdINS6_IJSA_SC_SB_EEES9_SE_SG_Li384ELb1ELb1ELb1ELb0EEENS1_36VarlenDynamicPersistentTileSchedulerILi192ELi128ELi384ELi128ELb1ELb1ELb1ELb1ELb0ELb1EEEEEEEEEvNT_6ParamsE)
        /*0074*/ 	.word	0x00000000


	//----- nvinfo : EIATTR_REGCOUNT
	.align		4
.L_30:
        /*0078*/ 	.byte	0x04, 0x2f
        /*007a*/ 	.short	(.L_32 - .L_31)
	.align		4
.L_31:
        /*007c*/ 	.word	index@(_ZN7cutlass13device_kernelIN5flash11enable_sm90INS1_16FlashAttnFwdSm90INS1_25CollectiveMainloopFwdSm90ILi2EN4cute5tupleIJNS5_1CILi1EEES8_S8_EEENS6_IJNS7_ILi192EEENS7_ILi128EEENS7_ILi64EEEEEELi64ENS_6half_tEfNS_4arch4Sm90ELb0ELb1ELb0ELb0ELb1ELb0ELb0ELb1ELb1ELb1ELb1ELb0EEENS1_21CollectiveEpilogueFwdINS6_IJSA_SC_SB_EEES9_SE_SG_Li384ELb0ELb1ELb1ELb0EEENS1_19SingleTileSchedulerILb0ELb1ELb1ELi192EEEEEEEEEvNT_6ParamsE)
        /*0080*/ 	.word	0x00000004


	//----- nvinfo : EIATTR_FRAME_SIZE
	.align		4
.L_32:
        /*0084*/ 	.byte	0x04, 0x11
        /*0086*/ 	.short	(.L_34 - .L_33)
	.align		4
.L_33:
        /*0088*/ 	.word	index@(_ZN7cutlass13device_kernelIN5flash11enable_sm90INS1_16FlashAttnFwdSm90INS1_25CollectiveMainloopFwdSm90ILi2EN4cute5tupleIJNS5_1CILi1EEES8_S8_EEENS6_IJNS7_ILi192EEENS7_ILi128EEENS7_ILi64EEEEEELi64ENS_6half_tEfNS_4arch4Sm90ELb0ELb1ELb0ELb0ELb1ELb0ELb0ELb1ELb1ELb1ELb1ELb0EEENS1_21CollectiveEpilogueFwdINS6_IJSA_SC_SB_EEES9_SE_SG_Li384ELb0ELb1ELb1ELb0EEENS1_19SingleTileSchedulerILb0ELb1ELb1ELi192EEEEEEEEEvNT_6ParamsE)
        /*008c*/ 	.word	0x00000000


	//----- nvinfo : EIATTR_REGCOUNT
	.align		4
.L_34:
        /*0090*/ 	.byte	0x04, 0x2f
        /*0092*/ 	.short	(.L_36 - .L_35)
	.align		4
.L_35:
        /*0094*/ 	.word	index@(_ZN7cutlass13device_kernelIN5flash11enable_sm90INS1_16FlashAttnFwdSm90INS1_25CollectiveMainloopFwdSm90ILi2EN4cute5tupleIJNS5_1CILi1EEES8_S8_EEENS6_IJNS7_ILi192EEENS7_ILi128EEENS7_ILi64EEEEEELi64ENS_6half_tEfNS_4arch4Sm90ELb0ELb0ELb0ELb1ELb1ELb1ELb0ELb1ELb1ELb1ELb1ELb0EEENS1_21CollectiveEpilogueFwdINS6_IJSA_SC_SB_EEES9_SE_SG_Li384ELb1ELb1ELb1ELb0EEENS1_36VarlenDynamicPersistentTileSchedulerILi192ELi128ELi384ELi128ELb1ELb1ELb1ELb0ELb1ELb1EEEEEEEEEvNT_6ParamsE)
        /*0098*/ 	.word	0x00000004


	//----- nvinfo : EIATTR_FRAME_SIZE
	.align		4
.L_36:
        /*009c*/ 	.byte	0x04, 0x11
        /*009e*/ 	.short	(.L_38 - .L_37)
	.align		4
.L_37:
        /*00a0*/ 	.word	index@(_ZN7cutlass13device_kernelIN5flash11enable_sm90INS1_16FlashAttnFwdSm90INS1_25CollectiveMainloopFwdSm90ILi2EN4cute5tupleIJNS5_1CILi1EEES8_S8_EEENS6_IJNS7_ILi192EEENS7_ILi128EEENS7_ILi64EEEEEELi64ENS_6half_tEfNS_4arch4Sm90ELb0ELb0ELb0ELb1ELb1ELb1ELb0ELb1ELb1ELb1ELb1ELb0EEENS1_21CollectiveEpilogueFwdINS6_IJSA_SC_SB_EEES9_SE_SG_Li384ELb1ELb1ELb1ELb0EEENS1_36VarlenDynamicPersistentTileSchedulerILi192ELi128ELi384ELi128ELb1ELb1ELb1ELb0ELb1ELb1EEEEEEEEEvNT_6ParamsE)
        /*00a4*/ 	.word	0x00000000


	//----- nvinfo : EIATTR_REGCOUNT
	.align		4
.L_38:
        /*00a8*/ 	.byte	0x04, 0x2f
        /*00aa*/ 	.short	(.L_40 - .L_39)
	.align		4
.L_39:
        /*00ac*/ 	.word	index@(_ZN7cutlass13device_kernelIN5flash11enable_sm90INS1_16FlashAttnFwdSm90INS1_25CollectiveMainloopFwdSm90ILi2EN4cute5tupleIJNS5_1CILi1EEES8_S8_EEENS6_IJNS7_ILi192EEENS7_ILi128EEENS7_ILi64EEEEEELi64ENS_6half_tEfNS_4arch4Sm90ELb0ELb0ELb0ELb1ELb1ELb0ELb0ELb1ELb1ELb1ELb1ELb0EEENS1_21CollectiveEpilogueFwdINS6_IJSA_SC_SB_EEES9_SE_SG_Li384ELb1ELb1ELb1ELb0EEENS1_36VarlenDynamicPersistentTileSchedulerILi192ELi128ELi384ELi128ELb1ELb1ELb1ELb0ELb1ELb1EEEEEEEEEvNT_6ParamsE)
        /*00b0*/ 	.word	0x00000004


	//----- nvinfo : EIATTR_FRAME_SIZE
	.align		4
.L_40:
        /*00b4*/ 	.byte	0x04, 0x11
        /*00b6*/ 	.short	(.L_42 - .L_41)
	.align		4
.L_41:
        /*00b8*/ 	.word	index@(_ZN7cutlass13device_kernelIN5flash11enable_sm90INS1_16FlashAttnFwdSm90INS1_25CollectiveMainloopFwdSm90ILi2EN4cute5tupleIJNS5_1CILi1EEES8_S8_EEENS6_IJNS7_ILi192EEENS7_ILi128EEENS7_ILi64EEEEEELi64ENS_6half_tEfNS_4arch4Sm90ELb0ELb0ELb0ELb1ELb1ELb0ELb0ELb1ELb1ELb1ELb1ELb0EEENS1_21CollectiveEpilogueFwdINS6_IJSA_SC_SB_EEES9_SE_SG_Li384ELb1ELb1ELb1ELb0EEENS1_36VarlenDynamicPersistentTileSchedulerILi192ELi128ELi384ELi128ELb1ELb1ELb1ELb0ELb1ELb1EEEEEEEEEvNT_6ParamsE)
        /*00bc*/ 	.word	0x00000000


	//----- nvinfo : EIATTR_REGCOUNT
	.align		4
.L_42:
        /*00c0*/ 	.byte	0x04, 0x2f
        /*00c2*/ 	.short	(.L_44 - .L_43)
	.align		4
.L_43:
        /*00c4*/ 	.word	index@(_ZN7cutlass13device_kernelIN5flash11enable_sm90INS1_16FlashAttnFwdSm90INS1_25CollectiveMainloopFwdSm90ILi2EN4cute5tupleIJNS5_1CILi1EEES8_S8_EEENS6_IJNS7_ILi192EEENS7_ILi128EEENS7_ILi64EEEEEELi64ENS_6half_tEfNS_4arch4Sm90ELb0ELb0ELb0ELb0ELb1ELb0ELb0ELb1ELb1ELb1ELb1ELb0EEENS1_21CollectiveEpilogueFwdINS6_IJSA_SC_SB_EEES9_SE_SG_Li384ELb0ELb1ELb1ELb0EEENS1_19SingleTileSchedulerILb0ELb1ELb1ELi192EEEEEEEEEvNT_6ParamsE)
        /*00c8*/ 	.word	0x00000004


	//----- nvinfo : EIATTR_FRAME_SIZE
	.align		4
.L_44:
        /*00cc*/ 	.byte	0x04, 0x11
        /*00ce*/ 	.short	(.L_46 - .L_45)
	.align		4
.L_45:
        /*00d0*/ 	.word	index@(_ZN7cutlass13device_kernelIN5flash11enable_sm90INS1_16FlashAttnFwdSm90INS1_25CollectiveMainloopFwdSm90ILi2EN4cute5tupleIJNS5_1CILi1EEES8_S8_EEENS6_IJNS7_ILi192EEENS7_ILi128EEENS7_ILi64EEEEEELi64ENS_6half_tEfNS_4arch4Sm90ELb0ELb0ELb0ELb0ELb1ELb0ELb0ELb1ELb1ELb1ELb1ELb0EEENS1_21CollectiveEpilogueFwdINS6_IJSA_SC_SB_EEES9_SE_SG_Li384ELb0ELb1ELb1ELb0EEENS1_19SingleTileSchedulerILb0ELb1ELb1ELi192EEEEEEEEEvNT_6ParamsE)
        /*00d4*/ 	.word	0x00000000


	//----- nvinfo : EIATTR_MIN_STACK_SIZE
	.align		4
.L_46:
        /*00d8*/ 	.byte	0x04, 0x12
        /*00da*/ 	.short	(.L_48 - .L_47)
	.align		4
.L_47:
        /*00dc*/ 	.word	index@(_ZN7cutlass13device_kernelIN5flash11enable_sm90INS1_16FlashAttnFwdSm90INS1_25CollectiveMainloopFwdSm90ILi2EN4cute5tupleIJNS5_1CILi1EEES8_S8_EEENS6_IJNS7_ILi192EEENS7_ILi128EEENS7_ILi64EEEEEELi64ENS_6half_tEfNS_4arch4Sm90ELb0ELb0ELb0ELb0ELb1ELb0ELb0ELb1ELb1ELb1ELb1ELb0EEENS1_21CollectiveEpilogueFwdINS6_IJSA_SC_SB_EEES9_SE_SG_Li384ELb0ELb1ELb1ELb0EEENS1_19SingleTileSchedulerILb0ELb1ELb1ELi192EEEEEEEEEvNT_6ParamsE)
        /*00e0*/ 	.word	0x00000000


	//----- nvinfo : EIATTR_MIN_STACK_SIZE
	.align		4
.L_48:
        /*00e4*/ 	.byte	0x04, 0x12
        /*00e6*/ 	.short	(.L_50 - .L_49)
	.align		4
.L_49:
        /*00e8*/ 	.word	index@(_ZN7cutlass13device_kernelIN5flash11enable_sm90INS1_16FlashAttnFwdSm90INS1_25CollectiveMainloopFwdSm90ILi2EN4cute5tupleIJNS5_1CILi1EEES8_S8_EEENS6_IJNS7_ILi192EEENS7_ILi128EEENS7_ILi64EEEEEELi64ENS_6half_tEfNS_4arch4Sm90ELb0ELb0ELb0ELb1ELb1ELb0ELb0ELb1ELb1ELb1ELb1ELb0EEENS1_21CollectiveEpilogueFwdINS6_IJSA_SC_SB_EEES9_SE_SG_Li384ELb1ELb1ELb1ELb0EEENS1_36VarlenDynamicPersistentTileSchedulerILi192ELi128ELi384ELi128ELb1ELb1ELb1ELb0ELb1ELb1EEEEEEEEEvNT_6ParamsE)
        /*00ec*/ 	.word	0x00000000


	//----- nvinfo : EIATTR_MIN_STACK_SIZE
	.align		4
.L_50:
        /*00f0*/ 	.byte	0x04, 0x12
        /*00f2*/ 	.short	(.L_52 - .L_51)
	.align		4
.L_51:
        /*00f4*/ 	.word	index@(_ZN7cutlass13device_kernelIN5flash11enable_sm90INS1_16FlashAttnFwdSm90INS1_25CollectiveMainloopFwdSm90ILi2EN4cute5tupleIJNS5_1CILi1EEES8_S8_EEENS6_IJNS7_ILi192EEENS7_ILi128EEENS7_ILi64EEEEEELi64ENS_6half_tEfNS_4arch4Sm90ELb0ELb0ELb0ELb1ELb1ELb1ELb0ELb1ELb1ELb1ELb1ELb0EEENS1_21CollectiveEpilogueFwdINS6_IJSA_SC_SB_EEES9_SE_SG_Li384ELb1ELb1ELb1ELb0EEENS1_36VarlenDynamicPersistentTileSchedulerILi192ELi128ELi384ELi128ELb1ELb1ELb1ELb0ELb1ELb1EEEEEEEEEvNT_6ParamsE)
        /*00f8*/ 	.word	0x00000000


	//----- nvinfo : EIATTR_MIN_STACK_SIZE
	.align		4
.L_52:
        /*00fc*/ 	.byte	0x04, 0x12
        /*00fe*/ 	.short	(.L_54 - .L_53)
	.align		4
.L_53:
        /*0100*/ 	.word	index@(_ZN7cutlass13device_kernelIN5flash11enable_sm90INS1_16FlashAttnFwdSm90INS1_25CollectiveMainloopFwdSm90ILi2EN4cute5tupleIJNS5_1CILi1EEES8_S8_EEENS6_IJNS7_ILi192EEENS7_ILi128EEENS7_ILi64EEEEEELi64ENS_6half_tEfNS_4arch4Sm90ELb0ELb1ELb0ELb0ELb1ELb0ELb0ELb1ELb1ELb1ELb1ELb0EEENS1_21CollectiveEpilogueFwdINS6_IJSA_SC_SB_EEES9_SE_SG_Li384ELb0ELb1ELb1ELb0EEENS1_19SingleTileSchedulerILb0ELb1ELb1ELi192EEEEEEEEEvNT_6ParamsE)
        /*0104*/ 	.word	0x00000000


	//----- nvinfo : EIATTR_MIN_STACK_SIZE
	.align		4
.L_54:
        /*0108*/ 	.byte	0x04, 0x12
        /*010a*/ 	.short	(.L_56 - .L_55)
	.align		4
.L_55:
        /*010c*/ 	.word	index@(_ZN7cutlass13device_kernelIN5flash11enable_sm90INS1_16FlashAttnFwdSm90INS1_25CollectiveMainloopFwdSm90ILi2EN4cute5tupleIJNS5_1CILi1EEES8_S8_EEENS6_IJNS7_ILi192EEENS7_ILi128EEENS7_ILi64EEEEEELi64ENS_6half_tEfNS_4arch4Sm90ELb0ELb1ELb0ELb1ELb1ELb0ELb0ELb1ELb1ELb1ELb1ELb0EEENS1_21CollectiveEpilogueFwdINS6_IJSA_SC_SB_EEES9_SE_SG_Li384ELb1ELb1ELb1ELb0EEENS1_36VarlenDynamicPersistentTileSchedulerILi192ELi128ELi384ELi128ELb1ELb1ELb1ELb1ELb0ELb1EEEEEEEEEvNT_6ParamsE)
        /*0110*/ 	.word	0x00000000


	//----- nvinfo : EIATTR_MIN_STACK_SIZE
	.align		4
.L_56:
        /*0114*/ 	.byte	0x04, 0x12
        /*0116*/ 	.short	(.L_58 - .L_57)
	.align		4
.L_57:
        /*0118*/ 	.word	index@(_ZN7cutlass13device_kernelIN5flash11enable_sm90INS1_16FlashAttnFwdSm90INS1_25CollectiveMainloopFwdSm90ILi2EN4cute5tupleIJNS5_1CILi1EEES8_S8_EEENS6_IJNS7_ILi192EEENS7_ILi128EEENS7_ILi64EEEEEELi64ENS_6half_tEfNS_4arch4Sm90ELb0ELb1ELb0ELb1ELb1ELb1ELb0ELb1ELb1ELb1ELb1ELb0EEENS1_21CollectiveEpilogueFwdINS6_IJSA_SC_SB_EEES9_SE_SG_Li384ELb1ELb1ELb1ELb0EEENS1_36VarlenDynamicPersistentTileSchedulerILi192ELi128ELi384ELi128ELb1ELb1ELb1ELb1ELb0ELb1EEEEEEEEEvNT_6ParamsE)
        /*011c*/ 	.word	0x00000000


	//----- nvinfo : EIATTR_MIN_STACK_SIZE
	.align		4
.L_58:
        /*0120*/ 	.byte	0x04, 0x12
        /*0122*/ 	.short	(.L_60 - .L_59)
	.align		4
.L_59:
        /*0124*/ 	.word	index@(_ZN7cutlass13device_kernelIN5flash11enable_sm90INS1_16FlashAttnFwdSm90INS1_25CollectiveMainloopFwdSm90ILi2EN4cute5tupleIJNS5_1CILi1EEES8_S8_EEENS6_IJNS7_ILi192EEENS7_ILi128EEENS7_ILi64EEEEEELi64ENS_6half_tEfNS_4arch4Sm90ELb1ELb0ELb0ELb0ELb1ELb0ELb0ELb1ELb1ELb1ELb1ELb0EEENS1_21CollectiveEpilogueFwdINS6_IJSA_SC_SB_EEES9_SE_SG_Li384ELb0ELb1ELb1ELb0EEENS1_19SingleTileSchedulerILb0ELb1ELb1ELi192EEEEEEEEEvNT_6ParamsE)
        /*0128*/ 	.word	0x00000000


	//----- nvinfo : EIATTR_MIN_STACK_SIZE
	.align		4
.L_60:
        /*012c*/ 	.byte	0x04, 0x12
        /*012e*/ 	.short	(.L_62 - .L_61)
	.align		4
.L_61:
        /*0130*/ 	.word	index@(_ZN7cutlass13device_kernelIN5flash11enable_sm90INS1_16FlashAttnFwdSm90INS1_25CollectiveMainloopFwdSm90ILi2EN4cute5tupleIJNS5_1CILi1EEES8_S8_EEENS6_IJNS7_ILi192EEENS7_ILi128EEENS7_ILi64EEEEEELi64ENS_6half_tEfNS_4arch4Sm90ELb1ELb0ELb0ELb1ELb1ELb0ELb0ELb1ELb1ELb1ELb1ELb0EEENS1_21CollectiveEpilogueFwdINS6_IJSA_SC_SB_EEES9_SE_SG_Li384ELb1ELb1ELb1ELb0EEENS1_36VarlenDynamicPersistentTileSchedulerILi192ELi128ELi384ELi128ELb1ELb1ELb1ELb1ELb1ELb1EEEEEEEEEvNT_6ParamsE)
        /*0134*/ 	.word	0x00000000


	//----- nvinfo : EIATTR_MIN_STACK_SIZE
	.align		4
.L_62:
        /*0138*/ 	.byte	0x04, 0x12
        /*013a*/ 	.short	(.L_64 - .L_63)
	.align		4
.L_63:
        /*013c*/ 	.word	index@(_ZN7cutlass13device_kernelIN5flash11enable_sm90INS1_16FlashAttnFwdSm90INS1_25CollectiveMainloopFwdSm90ILi2EN4cute5tupleIJNS5_1CILi1EEES8_S8_EEENS6_IJNS7_ILi192EEENS7_ILi128EEENS7_ILi64EEEEEELi64ENS_6half_tEfNS_4arch4Sm90ELb1ELb0ELb0ELb1ELb1ELb1ELb0ELb1ELb1ELb1ELb1ELb0EEENS1_21CollectiveEpilogueFwdINS6_IJSA_SC_SB_EEES9_SE_SG_Li384ELb1ELb1ELb1ELb0EEENS1_36VarlenDynamicPersistentTileSchedulerILi192ELi128ELi384ELi128ELb1ELb1ELb1ELb1ELb1ELb1EEEEEEEEEvNT_6ParamsE)
        /*0140*/ 	.word	0x00000000
.L_64:


//--------------------- .nv.compat                --------------------------
	.section	.nv.compat,"",@"SHT_CUDA_COMPAT_INFO"
	.align	4
        /*0000*/ 	.byte	0x02, 0x09, 0x01, 0x00, 0x02, 0x02, 0x01, 0x00, 0x02, 0x05, 0x05, 0x00, 0x03, 0x07, 0x01, 0x01
        /*0010*/ 	.byte	0x02, 0x03, 0x00, 0x00, 0x02, 0x06, 0x01, 0x00, 0x04, 0x0b, 0x08, 0x00, 0x00, 0x00, 0x00, 0x00
        /*0020*/ 	.byte	0x00, 0x00, 0x00, 0x00


//--------------------- .nv.info._ZN7cutlass13device_kernelIN5flash11enable_sm90INS1_16FlashAttnFwdSm90INS1_25CollectiveMainloopFwdSm90ILi2EN4cute5tupleIJNS5_1CILi1EEES8_S8_EEENS6_IJNS7_ILi192EEENS7_ILi128EEENS7_ILi64EEEEEELi64ENS_6half_tEfNS_4arch4Sm90ELb0ELb0ELb0ELb0ELb1ELb0ELb0ELb1ELb1ELb1ELb1ELb0EEENS1_21CollectiveEpilogueFwdINS6_IJSA_SC_SB_EEES9_SE_SG_Li384ELb0ELb1ELb1ELb0EEENS1_19SingleTileSchedulerILb0ELb1ELb1ELi192EEEEEEEEEvNT_6ParamsE --------------------------
	.section	.nv.info._ZN7cutlass13device_kernelIN5flash11enable_sm90INS1_16FlashAttnFwdSm90INS1_25CollectiveMainloopFwdSm90ILi2EN4cute5tupleIJNS5_1CILi1EEES8_S8_EEENS6_IJNS7_ILi192EEENS7_ILi128EEENS7_ILi64EEEEEELi64ENS_6half_tEfNS_4arch4Sm90ELb0ELb0ELb0ELb0ELb1ELb0ELb0ELb1ELb1ELb1ELb1ELb0EEENS1_21CollectiveEpilogueFwdINS6_IJSA_SC_SB_EEES9_SE_SG_Li384ELb0ELb1ELb1ELb0EEENS1_19SingleTileSchedulerILb0ELb1ELb1ELi192EEEEEEEEEvNT_6ParamsE,"",@"SHT_CUDA_INFO"
	.sectionflags	@""
	.align	4


	//----- nvinfo : EIATTR_CUDA_API_VERSION
	.align		4
        /*0000*/ 	.byte	0x04, 0x37
        /*0002*/ 	.short	(.L_66 - .L_65)
.L_65:
        /*0004*/ 	.word	0x00000082


	//----- nvinfo : EIATTR_KPARAM_INFO
	.align		4
.L_66:
        /*0008*/ 	.byte	0x04, 0x17
        /*000a*/ 	.short	(.L_68 - .L_67)
.L_67:
        /*000c*/ 	.word	0x00000000
        /*0010*/ 	.short	0x0000
        /*0012*/ 	.short	0x0000
        /*0014*/ 	.byte	0x00, 0xf0, 0x01, 0x28


	//----- nvinfo : EIATTR_SPARSE_MMA_MASK
	.align		4
.L_68:
        /*0018*/ 	.byte	0x03, 0x50
        /*001a*/ 	.short	0x0000


	//----- nvinfo : EIATTR_MAXREG_COUNT
	.align		4
        /*001c*/ 	.byte	0x03, 0x1b
        /*001e*/ 	.short	0x0080


	//----- nvinfo : EIATTR_MERCURY_ISA_VERSION
	.align		4
        /*0020*/ 	.byte	0x03, 0x5f
        /*0022*/ 	.short	0x0101


	//----- nvinfo : EIATTR_VRC_CTA_INIT_COUNT
	.align		4
        /*0024*/ 	.byte	0x02, 0x4a
	.zero		1
	.zero		1


	//----- nvinfo : EIATTR_EXIT_INSTR_OFFSETS
	.align		4
        /*0028*/ 	.byte	0x04, 0x1c
        /*002a*/ 	.short	(.L_70 - .L_69)


	//   ....[0]....
.L_69:
        /*002c*/ 	.word	0x00000010


	//----- nvinfo : EIATTR_MAX_THREADS
	.align		4
.L_70:
        /*0030*/ 	.byte	0x04, 0x05
        /*0032*/ 	.short	(.L_72 - .L_71)
.L_71:
        /*0034*/ 	.word	0x00000200
        /*0038*/ 	.word	0x00000001
        /*003c*/ 	.word	0x00000001


	//----- nvinfo : EIATTR_CBANK_PARAM_SIZE
	.align		4
.L_72:
        /*0040*/ 	.byte	0x03, 0x19
        /*0042*/ 	.short	0x0a00


	//----- nvinfo : EIATTR_PARAM_CBANK
	.align		4
        /*0044*/ 	.byte	0x04, 0x0a
        /*0046*/ 	.short	(.L_74 - .L_73)
	.align		4
.L_73:
        /*0048*/ 	.word	index@(.nv.constant0._ZN7cutlass13device_kernelIN5flash11enable_sm90INS1_16FlashAttnFwdSm90INS1_25CollectiveMainloopFwdSm90ILi2EN4cute5tupleIJNS5_1CILi1EEES8_S8_EEENS6_IJNS7_ILi192EEENS7_ILi128EEENS7_ILi64EEEEEELi64ENS_6half_tEfNS_4arch4Sm90ELb0ELb0ELb0ELb0ELb1ELb0ELb0ELb1ELb1ELb1ELb1ELb0EEENS1_21CollectiveEpilogueFwdINS6_IJSA_SC_SB_EEES9_SE_SG_Li384ELb0ELb1ELb1ELb0EEENS1_19SingleTileSchedulerILb0ELb1ELb1ELi192EEEEEEEEEvNT_6ParamsE)
        /*004c*/ 	.short	0x0380
        /*004e*/ 	.short	0x0a00


	//----- nvinfo : EIATTR_SW_WAR
	.align		4
.L_74:
        /*0050*/ 	.byte	0x04, 0x36
        /*0052*/ 	.short	(.L_76 - .L_75)
.L_75:
        /*0054*/ 	.word	0x00000008
.L_76:


//--------------------- .nv.info._ZN7cutlass13device_kernelIN5flash11enable_sm90INS1_16FlashAttnFwdSm90INS1_25CollectiveMainloopFwdSm90ILi2EN4cute5tupleIJNS5_1CILi1EEES8_S8_EEENS6_IJNS7_ILi192EEENS7_ILi128EEENS7_ILi64EEEEEELi64ENS_6half_tEfNS_4arch4Sm90ELb0ELb0ELb0ELb1ELb1ELb0ELb0ELb1ELb1ELb1ELb1ELb0EEENS1_21CollectiveEpilogueFwdINS6_IJSA_SC_SB_EEES9_SE_SG_Li384ELb1ELb1ELb1ELb0EEENS1_36VarlenDynamicPersistentTileSchedulerILi192ELi128ELi384ELi128ELb1ELb1ELb1ELb0ELb1ELb1EEEEEEEEEvNT_6ParamsE --------------------------
	.section	.nv.info._ZN7cutlass13device_kernelIN5flash11enable_sm90INS1_16FlashAttnFwdSm90INS1_25CollectiveMainloopFwdSm90ILi2EN4cute5tupleIJNS5_1CILi1EEES8_S8_EEENS6_IJNS7_ILi192EEENS7_ILi128EEENS7_ILi64EEEEEELi64ENS_6half_tEfNS_4arch4Sm90ELb0ELb0ELb0ELb1ELb1ELb0ELb0ELb1ELb1ELb1ELb1ELb0EEENS1_21CollectiveEpilogueFwdINS6_IJSA_SC_SB_EEES9_SE_SG_Li384ELb1ELb1ELb1ELb0EEENS1_36VarlenDynamicPersistentTileSchedulerILi192ELi128ELi384ELi128ELb1ELb1ELb1ELb0ELb1ELb1EEEEEEEEEvNT_6ParamsE,"",@"SHT_CUDA_INFO"
	.sectionflags	@""
	.align	4


	//----- nvinfo : EIATTR_CUDA_API_VERSION
	.align		4
        /*0000*/ 	.byte	0x04, 0x37
        /*0002*/ 	.short	(.L_78 - .L_77)
.L_77:
        /*0004*/ 	.word	0x00000082


	//----- nvinfo : EIATTR_KPARAM_INFO
	.align		4
.L_78:
        /*0008*/ 	.byte	0x04, 0x17
        /*000a*/ 	.short	(.L_80 - .L_79)
.L_79:
        /*000c*/ 	.word	0x00000000
        /*0010*/ 	.short	0x0000
        /*0012*/ 	.short	0x0000
        /*0014*/ 	.byte	0x00, 0xf0, 0x01, 0x2a


	//----- nvinfo : EIATTR_SPARSE_MMA_MASK
	.align		4
.L_80:
        /*0018*/ 	.byte	0x03, 0x50
        /*001a*/ 	.short	0x0000


	//----- nvinfo : EIATTR_MAXREG_COUNT
	.align		4
        /*001c*/ 	.byte	0x03, 0x1b
        /*001e*/ 	.short	0x0080


	//----- nvinfo : EIATTR_MERCURY_ISA_VERSION
	.align		4
        /*0020*/ 	.byte	0x03, 0x5f
        /*0022*/ 	.short	0x0101


	//----- nvinfo : EIATTR_VRC_CTA_INIT_COUNT
	.align		4
        /*0024*/ 	.byte	0x02, 0x4a
	.zero		1
	.zero		1


	//----- nvinfo : EIATTR_EXIT_INSTR_OFFSETS
	.align		4
        /*0028*/ 	.byte	0x04, 0x1c
        /*002a*/ 	.short	(.L_82 - .L_81)


	//   ....[0]....
.L_81:
        /*002c*/ 	.word	0x00000010


	//----- nvinfo : EIATTR_MAX_THREADS
	.align		4
.L_82:
        /*0030*/ 	.byte	0x04, 0x05
        /*0032*/ 	.short	(.L_84 - .L_83)
.L_83:
        /*0034*/ 	.word	0x00000200
        /*0038*/ 	.word	0x00000001
        /*003c*/ 	.word	0x00000001


	//----- nvinfo : EIATTR_CBANK_PARAM_SIZE
	.align		4
.L_84:
        /*0040*/ 	.byte	0x03, 0x19
        /*0042*/ 	.short	0x0a80


	//----- nvinfo : EIATTR_PARAM_CBANK
	.align		4
        /*0044*/ 	.byte	0x04, 0x0a
        /*0046*/ 	.short	(.L_86 - .L_85)
	.align		4
.L_85:
        /*0048*/ 	.word	index@(.nv.constant0._ZN7cutlass13device_kernelIN5flash11enable_sm90INS1_16FlashAttnFwdSm90INS1_25CollectiveMainloopFwdSm90ILi2EN4cute5tupleIJNS5_1CILi1EEES8_S8_EEENS6_IJNS7_ILi192EEENS7_ILi128EEENS7_ILi64EEEEEELi64ENS_6half_tEfNS_4arch4Sm90ELb0ELb0ELb0ELb1ELb1ELb0ELb0ELb1ELb1ELb1ELb1ELb0EEENS1_21CollectiveEpilogueFwdINS6_IJSA_SC_SB_EEES9_SE_SG_Li384ELb1ELb1ELb1ELb0EEENS1_36VarlenDynamicPersistentTileSchedulerILi192ELi128ELi384ELi128ELb1ELb1ELb1ELb0ELb1ELb1EEEEEEEEEvNT_6ParamsE)
        /*004c*/ 	.short	0x0380
        /*004e*/ 	.short	0x0a80


	//----- nvinfo : EIATTR_SW_WAR
	.align		4
.L_86:
        /*0050*/ 	.byte	0x04, 0x36
        /*0052*/ 	.short	(.L_88 - .L_87)
.L_87:
        /*0054*/ 	.word	0x00000008
.L_88:


//--------------------- .nv.info._ZN7cutlass13device_kernelIN5flash11enable_sm90INS1_16FlashAttnFwdSm90INS1_25CollectiveMainloopFwdSm90ILi2EN4cute5tupleIJNS5_1CILi1EEES8_S8_EEENS6_IJNS7_ILi192EEENS7_ILi128EEENS7_ILi64EEEEEELi64ENS_6half_tEfNS_4arch4Sm90ELb0ELb0ELb0ELb1ELb1ELb1ELb0ELb1ELb1ELb1ELb1ELb0EEENS1_21CollectiveEpilogueFwdINS6_IJSA_SC_SB_EEES9_SE_SG_Li384ELb1ELb1ELb1ELb0EEENS1_36VarlenDynamicPersistentTileSchedulerILi192ELi128ELi384ELi128ELb1ELb1ELb1ELb0ELb1ELb1EEEEEEEEEvNT_6ParamsE --------------------------
	.section	.nv.info._ZN7cutlass13device_kernelIN5flash11enable_sm90INS1_16FlashAttnFwdSm90INS1_25CollectiveMainloopFwdSm90ILi2EN4cute5tupleIJNS5_1CILi1EEES8_S8_EEENS6_IJNS7_ILi192EEENS7_ILi128EEENS7_ILi64EEEEEELi64ENS_6half_tEfNS_4arch4Sm90ELb0ELb0ELb0ELb1ELb1ELb1ELb0ELb1ELb1ELb1ELb1ELb0EEENS1_21CollectiveEpilogueFwdINS6_IJSA_SC_SB_EEES9_SE_SG_Li384ELb1ELb1ELb1ELb0EEENS1_36VarlenDynamicPersistentTileSchedulerILi192ELi128ELi384ELi128ELb1ELb1ELb1ELb0ELb1ELb1EEEEEEEEEvNT_6ParamsE,"",@"SHT_CUDA_INFO"
	.sectionflags	@""
	.align	4


	//----- nvinfo : EIATTR_CUDA_API_VERSION
	.align		4
        /*0000*/ 	.byte	0x04, 0x37
        /*0002*/ 	.short	(.L_90 - .L_89)
.L_89:
        /*0004*/ 	.word	0x00000082


	//----- nvinfo : EIATTR_KPARAM_INFO
	.align		4
.L_90:
        /*0008*/ 	.byte	0x04, 0x17
        /*000a*/ 	.short	(.L_92 - .L_91)
.L_91:
        /*000c*/ 	.word	0x00000000
        /*0010*/ 	.short	0x0000
        /*0012*/ 	.short	0x0000
        /*0014*/ 	.byte	0x00, 0xf0, 0x01, 0x2a


	//----- nvinfo : EIATTR_SPARSE_MMA_MASK
	.align		4
.L_92:
        /*0018*/ 	.byte	0x03, 0x50
        /*001a*/ 	.short	0x0000


	//----- nvinfo : EIATTR_MAXREG_COUNT
	.align		4
        /*001c*/ 	.byte	0x03, 0x1b
        /*001e*/ 	.short	0x0080


	//----- nvinfo : EIATTR_MERCURY_ISA_VERSION
	.align		4
        /*0020*/ 	.byte	0x03, 0x5f
        /*0022*/ 	.short	0x0101


	//----- nvinfo : EIATTR_VRC_CTA_INIT_COUNT
	.align		4
        /*0024*/ 	.byte	0x02, 0x4a
	.zero		1
	.zero		1


	//----- nvinfo : EIATTR_EXIT_INSTR_OFFSETS
	.align		4
        /*0028*/ 	.byte	0x04, 0x1c
        /*002a*/ 	.short	(.L_94 - .L_93)


	//   ....[0]....
.L_93:
        /*002c*/ 	.word	0x00000010


	//----- nvinfo : EIATTR_MAX_THREADS
	.align		4
.L_94:
        /*0030*/ 	.byte	0x04, 0x05
        /*0032*/ 	.short	(.L_96 - .L_95)
.L_95:
        /*0034*/ 	.word	0x00000200
        /*0038*/ 	.word	0x00000001
        /*003c*/ 	.word	0x00000001


	//----- nvinfo : EIATTR_CBANK_PARAM_SIZE
	.align		4
.L_96:
        /*0040*/ 	.byte	0x03, 0x19
        /*0042*/ 	.short	0x0a80


	//----- nvinfo : EIATTR_PARAM_CBANK
	.align		4
        /*0044*/ 	.byte	0x04, 0x0a
        /*0046*/ 	.short	(.L_98 - .L_97)
	.align		4
.L_97:
        /*0048*/ 	.word	index@(.nv.constant0._ZN7cutlass13device_kernelIN5flash11enable_sm90INS1_16FlashAttnFwdSm90INS1_25CollectiveMainloopFwdSm90ILi2EN4cute5tupleIJNS5_1CILi1EEES8_S8_EEENS6_IJNS7_ILi192EEENS7_ILi128EEENS7_ILi64EEEEEELi64ENS_6half_tEfNS_4arch4Sm90ELb0ELb0ELb0ELb1ELb1ELb1ELb0ELb1ELb1ELb1ELb1ELb0EEENS1_21CollectiveEpilogueFwdINS6_IJSA_SC_SB_EEES9_SE_SG_Li384ELb1ELb1ELb1ELb0EEENS1_36VarlenDynamicPersistentTileSchedulerILi192ELi128ELi384ELi128ELb1ELb1ELb1ELb0ELb1ELb1EEEEEEEEEvNT_6ParamsE)
        /*004c*/ 	.short	0x0380
        /*004e*/ 	.short	0x0a80


	//----- nvinfo : EIATTR_SW_WAR
	.align		4
.L_98:
        /*0050*/ 	.byte	0x04, 0x36
        /*0052*/ 	.short	(.L_100 - .L_99)
.L_99:
        /*0054*/ 	.word	0x00000008
.L_100:


//--------------------- .nv.info._ZN7cutlass13device_kernelIN5flash11enable_sm90INS1_16FlashAttnFwdSm90INS1_25CollectiveMainloopFwdSm90ILi2EN4cute5tupleIJNS5_1CILi1EEES8_S8_EEENS6_IJNS7_ILi192EEENS7_ILi128EEENS7_ILi64EEEEEELi64ENS_6half_tEfNS_4arch4Sm90ELb0ELb1ELb0ELb0ELb1ELb0ELb0ELb1ELb1ELb1ELb1ELb0EEENS1_21CollectiveEpilogueFwdINS6_IJSA_SC_SB_EEES9_SE_SG_Li384ELb0ELb1ELb1ELb0EEENS1_19SingleTileSchedulerILb0ELb1ELb1ELi192EEEEEEEEEvNT_6ParamsE --------------------------
	.section	.nv.info._ZN7cutlass13device_kernelIN5flash11enable_sm90INS1_16FlashAttnFwdSm90INS1_25CollectiveMainloopFwdSm90ILi2EN4cute5tupleIJNS5_1CILi1EEES8_S8_EEENS6_IJNS7_ILi192EEENS7_ILi128EEENS7_ILi64EEEEEELi64ENS_6half_tEfNS_4arch4Sm90ELb0ELb1ELb0ELb0ELb1ELb0ELb0ELb1ELb1ELb1ELb1ELb0EEENS1_21CollectiveEpilogueFwdINS6_IJSA_SC_SB_EEES9_SE_SG_Li384ELb0ELb1ELb1ELb0EEENS1_19SingleTileSchedulerILb0ELb1ELb1ELi192EEEEEEEEEvNT_6ParamsE,"",@"SHT_CUDA_INFO"
	.sectionflags	@""
	.align	4


	//----- nvinfo : EIATTR_CUDA_API_VERSION
	.align		4
        /*0000*/ 	.byte	0x04, 0x37
        /*0002*/ 	.short	(.L_102 - .L_101)
.L_101:
        /*0004*/ 	.word	0x00000082


	//----- nvinfo : EIATTR_KPARAM_INFO
	.align		4
.L_102:
        /*0008*/ 	.byte	0x04, 0x17
        /*000a*/ 	.short	(.L_104 - .L_103)
.L_103:
        /*000c*/ 	.word	0x00000000
        /*0010*/ 	.short	0x0000
        /*0012*/ 	.short	0x0000
        /*0014*/ 	.byte	0x00, 0xf0, 0x01, 0x28


	//----- nvinfo : EIATTR_SPARSE_MMA_MASK
	.align		4
.L_104:
        /*0018*/ 	.byte	0x03, 0x50
        /*001a*/ 	.short	0x0000


	//----- nvinfo : EIATTR_MAXREG_COUNT
	.align		4
        /*001c*/ 	.byte	0x03, 0x1b
        /*001e*/ 	.short	0x0080


	//----- nvinfo : EIATTR_MERCURY_ISA_VERSION
	.align		4
        /*0020*/ 	.byte	0x03, 0x5f
        /*0022*/ 	.short	0x0101


	//----- nvinfo : EIATTR_VRC_CTA_INIT_COUNT
	.align		4
        /*0024*/ 	.byte	0x02, 0x4a
	.zero		1
	.zero		1


	//----- nvinfo : EIATTR_EXIT_INSTR_OFFSETS
	.align		4
        /*0028*/ 	.byte	0x04, 0x1c
        /*002a*/ 	.short	(.L_106 - .L_105)


	//   ....[0]....
.L_105:
        /*002c*/ 	.word	0x00000010


	//----- nvinfo : EIATTR_MAX_THREADS
	.align		4
.L_106:
        /*0030*/ 	.byte	0x04, 0x05
        /*0032*/ 	.short	(.L_108 - .L_107)
.L_107:
        /*0034*/ 	.word	0x00000200
        /*0038*/ 	.word	0x00000001
        /*003c*/ 	.word	0x00000001


	//----- nvinfo : EIATTR_CBANK_PARAM_SIZE
	.align		4
.L_108:
        /*0040*/ 	.byte	0x03, 0x19
        /*0042*/ 	.short	0x0a00


	//----- nvinfo : EIATTR_PARAM_CBANK
	.align		4
        /*0044*/ 	.byte	0x04, 0x0a
        /*0046*/ 	.short	(.L_110 - .L_109)
	.align		4
.L_109:
        /*0048*/ 	.word	index@(.nv.constant0._ZN7cutlass13device_kernelIN5flash11enable_sm90INS1_16FlashAttnFwdSm90INS1_25CollectiveMainloopFwdSm90ILi2EN4cute5tupleIJNS5_1CILi1EEES8_S8_EEENS6_IJNS7_ILi192EEENS7_ILi128EEENS7_ILi64EEEEEELi64ENS_6half_tEfNS_4arch4Sm90ELb0ELb1ELb0ELb0ELb1ELb0ELb0ELb1ELb1ELb1ELb1ELb0EEENS1_21CollectiveEpilogueFwdINS6_IJSA_SC_SB_EEES9_SE_SG_Li384ELb0ELb1ELb1ELb0EEENS1_19SingleTileSchedulerILb0ELb1ELb1ELi192EEEEEEEEEvNT_6ParamsE)
        /*004c*/ 	.short	0x0380
        /*004e*/ 	.short	0x0a00


	//----- nvinfo : EIATTR_SW_WAR
	.align		4
.L_110:
        /*0050*/ 	.byte	0x04, 0x36
        /*0052*/ 	.short	(.L_112 - .L_111)
.L_111:
        /*0054*/ 	.word	0x00000008
.L_112:


//--------------------- .nv.info._ZN7cutlass13device_kernelIN5flash11enable_sm90INS1_16FlashAttnFwdSm90INS1_25CollectiveMainloopFwdSm90ILi2EN4cute5tupleIJNS5_1CILi1EEES8_S8_EEENS6_IJNS7_ILi192EEENS7_ILi128EEENS7_ILi64EEEEEELi64ENS_6half_tEfNS_4arch4Sm90ELb0ELb1ELb0ELb1ELb1ELb0ELb0ELb1ELb1ELb1ELb1ELb0EEENS1_21CollectiveEpilogueFwdINS6_IJSA_SC_SB_EEES9_SE_SG_Li384ELb1ELb1ELb1ELb0EEENS1_36VarlenDynamicPersistentTileSchedulerILi192ELi128ELi384ELi128ELb1ELb1ELb1ELb1ELb0ELb1EEEEEEEEEvNT_6ParamsE --------------------------
	.section	.nv.info._ZN7cutlass13device_kernelIN5flash11enable_sm90INS1_16FlashAttnFwdSm90INS1_25CollectiveMainloopFwdSm90ILi2EN4cute5tupleIJNS5_1CILi1EEES8_S8_EEENS6_IJNS7_ILi192EEENS7_ILi128EEENS7_ILi64EEEEEELi64ENS_6half_tEfNS_4arch4Sm90ELb0ELb1ELb0ELb1ELb1ELb0ELb0ELb1ELb1ELb1ELb1ELb0EEENS1_21CollectiveEpilogueFwdINS6_IJSA_SC_SB_EEES9_SE_SG_Li384ELb1ELb1ELb1ELb0EEENS1_36VarlenDynamicPersistentTileSchedulerILi192ELi128ELi384ELi128ELb1ELb1ELb1ELb1ELb0ELb1EEEEEEEEEvNT_6ParamsE,"",@"SHT_CUDA_INFO"
	.sectionflags	@""
	.align	4


	//----- nvinfo : EIATTR_CUDA_API_VERSION
	.align		4
        /*0000*/ 	.byte	0x04, 0x37
        /*0002*/ 	.short	(.L_114 - .L_113)
.L_113:
        /*0004*/ 	.word	0x00000082


	//----- nvinfo : EIATTR_KPARAM_INFO
	.align		4
.L_114:
        /*0008*/ 	.byte	0x04, 0x17
        /*000a*/ 	.short	(.L_116 - .L_115)
.L_115:
        /*000c*/ 	.word	0x00000000
        /*0010*/ 	.short	0x0000
        /*0012*/ 	.short	0x0000
        /*0014*/ 	.byte	0x00, 0xf0, 0x01, 0x2a


	//----- nvinfo : EIATTR_SPARSE_MMA_MASK
	.align		4
.L_116:
        /*0018*/ 	.byte	0x03, 0x50
        /*001a*/ 	.short	0x0000


	//----- nvinfo : EIATTR_MAXREG_COUNT
	.align		4
        /*001c*/ 	.byte	0x03, 0x1b
        /*001e*/ 	.short	0x0080


	//----- nvinfo : EIATTR_MERCURY_ISA_VERSION
	.align		4
        /*0020*/ 	.byte	0x03, 0x5f
        /*0022*/ 	.short	0x0101


	//----- nvinfo : EIATTR_VRC_CTA_INIT_COUNT
	.align		4
        /*0024*/ 	.byte	0x02, 0x4a
	.zero		1
	.zero		1


	//----- nvinfo : EIATTR_EXIT_INSTR_OFFSETS
	.align		4
        /*0028*/ 	.byte	0x04, 0x1c
        /*002a*/ 	.short	(.L_118 - .L_117)


	//   ....[0]....
.L_117:
        /*002c*/ 	.word	0x00000010


	//----- nvinfo : EIATTR_MAX_THREADS
	.align		4
.L_118:
        /*0030*/ 	.byte	0x04, 0x05
        /*0032*/ 	.short	(.L_120 - .L_119)
.L_119:
        /*0034*/ 	.word	0x00000200
        /*0038*/ 	.word	0x00000001
        /*003c*/ 	.word	0x00000001


	//----- nvinfo : EIATTR_CBANK_PARAM_SIZE
	.align		4
.L_120:
        /*0040*/ 	.byte	0x03, 0x19
        /*0042*/ 	.short	0x0a80


	//----- nvinfo : EIATTR_PARAM_CBANK
	.align		4
        /*0044*/ 	.byte	0x04, 0x0a
        /*0046*/ 	.short	(.L_122 - .L_121)
	.align		4
.L_121:
        /*0048*/ 	.word	index@(.nv.constant0._ZN7cutlass13device_kernelIN5flash11enable_sm90INS1_16FlashAttnFwdSm90INS1_25CollectiveMainloopFwdSm90ILi2EN4cute5tupleIJNS5_1CILi1EEES8_S8_EEENS6_IJNS7_ILi192EEENS7_ILi128EEENS7_ILi64EEEEEELi64ENS_6half_tEfNS_4arch4Sm90ELb0ELb1ELb0ELb1ELb1ELb0ELb0ELb1ELb1ELb1ELb1ELb0EEENS1_21CollectiveEpilogueFwdINS6_IJSA_SC_SB_EEES9_SE_SG_Li384ELb1ELb1ELb1ELb0EEENS1_36VarlenDynamicPersistentTileSchedulerILi192ELi128ELi384ELi128ELb1ELb1ELb1ELb1ELb0ELb1EEEEEEEEEvNT_6ParamsE)
        /*004c*/ 	.short	0x0380
        /*004e*/ 	.short	0x0a80


	//----- nvinfo : EIATTR_SW_WAR
	.align		4
.L_122:
        /*0050*/ 	.byte	0x04, 0x36
        /*0052*/ 	.short	(.L_124 - .L_123)
.L_123:
        /*0054*/ 	.word	0x00000008
.L_124:


//--------------------- .nv.info._ZN7cutlass13device_kernelIN5flash11enable_sm90INS1_16FlashAttnFwdSm90INS1_25CollectiveMainloopFwdSm90ILi2EN4cute5tupleIJNS5_1CILi1EEES8_S8_EEENS6_IJNS7_ILi192EEENS7_ILi128EEENS7_ILi64EEEEEELi64ENS_6half_tEfNS_4arch4Sm90ELb0ELb1ELb0ELb1ELb1ELb1ELb0ELb1ELb1ELb1ELb1ELb0EEENS1_21CollectiveEpilogueFwdINS6_IJSA_SC_SB_EEES9_SE_SG_Li384ELb1ELb1ELb1ELb0EEENS1_36VarlenDynamicPersistentTileSchedulerILi192ELi128ELi384ELi128ELb1ELb1ELb1ELb1ELb0ELb1EEEEEEEEEvNT_6ParamsE --------------------------
	.section	.nv.info._ZN7cutlass13device_kernelIN5flash11enable_sm90INS1_16FlashAttnFwdSm90INS1_25CollectiveMainloopFwdSm90ILi2EN4cute5tupleIJNS5_1CILi1EEES8_S8_EEENS6_IJNS7_ILi192EEENS7_ILi128EEENS7_ILi64EEEEEELi64ENS_6half_tEfNS_4arch4Sm90ELb0ELb1ELb0ELb1ELb1ELb1ELb0ELb1ELb1ELb1ELb1ELb0EEENS1_21CollectiveEpilogueFwdINS6_IJSA_SC_SB_EEES9_SE_SG_Li384ELb1ELb1ELb1ELb0EEENS1_36VarlenDynamicPersistentTileSchedulerILi192ELi128ELi384ELi128ELb1ELb1ELb1ELb1ELb0ELb1EEEEEEEEEvNT_6ParamsE,"",@"SHT_CUDA_INFO"
	.sectionflags	@""
	.align	4


	//----- nvinfo : EIATTR_CUDA_API_VERSION
	.align		4
        /*0000*/ 	.byte	0x04, 0x37
        /*0002*/ 	.short	(.L_126 - .L_125)
.L_125:
        /*0004*/ 	.word	0x00000082


	//----- nvinfo : EIATTR_KPARAM_INFO
	.align		4
.L_126:
        /*0008*/ 	.byte	0x04, 0x17
        /*000a*/ 	.short	(.L_128 - .L_127)
.L_127:
        /*000c*/ 	.word	0x00000000
        /*0010*/ 	.short	0x0000
        /*0012*/ 	.short	0x0000
        /*0014*/ 	.byte	0x00, 0xf0, 0x01, 0x2a


	//----- nvinfo : EIATTR_SPARSE_MMA_MASK
	.align		4
.L_128:
        /*0018*/ 	.byte	0x03, 0x50
        /*001a*/ 	.short	0x0000


	//----- nvinfo : EIATTR_MAXREG_COUNT
	.align		4
        /*001c*/ 	.byte	0x03, 0x1b
        /*001e*/ 	.short	0x0080


	//----- nvinfo : EIATTR_MERCURY_ISA_VERSION
	.align		4
        /*0020*/ 	.byte	0x03, 0x5f
        /*0022*/ 	.short	0x0101


	//----- nvinfo : EIATTR_VRC_CTA_INIT_COUNT
	.align		4
        /*0024*/ 	.byte	0x02, 0x4a
	.zero		1
	.zero		1


	//----- nvinfo : EIATTR_EXIT_INSTR_OFFSETS
	.align		4
        /*0028*/ 	.byte	0x04, 0x1c
        /*002a*/ 	.short	(.L_130 - .L_129)


	//   ....[0]....
.L_129:
        /*002c*/ 	.word	0x00000010


	//----- nvinfo : EIATTR_MAX_THREADS
	.align		4
.L_130:
        /*0030*/ 	.byte	0x04, 0x05
        /*0032*/ 	.short	(.L_132 - .L_131)
.L_131:
        /*0034*/ 	.word	0x00000200
        /*0038*/ 	.word	0x00000001
        /*003c*/ 	.word	0x00000001


	//----- nvinfo : EIATTR_CBANK_PARAM_SIZE
	.align		4
.L_132:
        /*0040*/ 	.byte	0x03, 0x19
        /*0042*/ 	.short	0x0a80


	//----- nvinfo : EIATTR_PARAM_CBANK
	.align		4
        /*0044*/ 	.byte	0x04, 0x0a
        /*0046*/ 	.short	(.L_134 - .L_133)
	.align		4
.L_133:
        /*0048*/ 	.word	index@(.nv.constant0._ZN7cutlass13device_kernelIN5flash11enable_sm90INS1_16FlashAttnFwdSm90INS1_25CollectiveMainloopFwdSm90ILi2EN4cute5tupleIJNS5_1CILi1EEES8_S8_EEENS6_IJNS7_ILi192EEENS7_ILi128EEENS7_ILi64EEEEEELi64ENS_6half_tEfNS_4arch4Sm90ELb0ELb1ELb0ELb1ELb1ELb1ELb0ELb1ELb1ELb1ELb1ELb0EEENS1_21CollectiveEpilogueFwdINS6_IJSA_SC_SB_EEES9_SE_SG_Li384ELb1ELb1ELb1ELb0EEENS1_36VarlenDynamicPersistentTileSchedulerILi192ELi128ELi384ELi128ELb1ELb1ELb1ELb1ELb0ELb1EEEEEEEEEvNT_6ParamsE)
        /*004c*/ 	.short	0x0380
        /*004e*/ 	.short	0x0a80


	//----- nvinfo : EIATTR_SW_WAR
	.align		4
.L_134:
        /*0050*/ 	.byte	0x04, 0x36
        /*0052*/ 	.short	(.L_136 - .L_135)
.L_135:
        /*0054*/ 	.word	0x00000008
.L_136:


//--------------------- .nv.info._ZN7cutlass13device_kernelIN5flash11enable_sm90INS1_16FlashAttnFwdSm90INS1_25CollectiveMainloopFwdSm90ILi2EN4cute5tupleIJNS5_1CILi1EEES8_S8_EEENS6_IJNS7_ILi192EEENS7_ILi128EEENS7_ILi64EEEEEELi64ENS_6half_tEfNS_4arch4Sm90ELb1ELb0ELb0ELb0ELb1ELb0ELb0ELb1ELb1ELb1ELb1ELb0EEENS1_21CollectiveEpilogueFwdINS6_IJSA_SC_SB_EEES9_SE_SG_Li384ELb0ELb1ELb1ELb0EEENS1_19SingleTileSchedulerILb0ELb1ELb1ELi192EEEEEEEEEvNT_6ParamsE --------------------------
	.section	.nv.info._ZN7cutlass13device_kernelIN5flash11enable_sm90INS1_16FlashAttnFwdSm90INS1_25CollectiveMainloopFwdSm90ILi2EN4cute5tupleIJNS5_1CILi1EEES8_S8_EEENS6_IJNS7_ILi192EEENS7_ILi128EEENS7_ILi64EEEEEELi64ENS_6half_tEfNS_4arch4Sm90ELb1ELb0ELb0ELb0ELb1ELb0ELb0ELb1ELb1ELb1ELb1ELb0EEENS1_21CollectiveEpilogueFwdINS6_IJSA_SC_SB_EEES9_SE_SG_Li384ELb0ELb1ELb1ELb0EEENS1_19SingleTileSchedulerILb0ELb1ELb1ELi192EEEEEEEEEvNT_6ParamsE,"",@"SHT_CUDA_INFO"
	.sectionflags	@""
	.align	4


	//----- nvinfo : EIATTR_CUDA_API_VERSION
	.align		4
        /*0000*/ 	.byte	0x04, 0x37
        /*0002*/ 	.short	(.L_138 - .L_137)
.L_137:
        /*0004*/ 	.word	0x00000082


	//----- nvinfo : EIATTR_KPARAM_INFO
	.align		4
.L_138:
        /*0008*/ 	.byte	0x04, 0x17
        /*000a*/ 	.short	(.L_140 - .L_139)
.L_139:
        /*000c*/ 	.word	0x00000000
        /*0010*/ 	.short	0x0000
        /*0012*/ 	.short	0x0000
        /*0014*/ 	.byte	0x00, 0xf0, 0x01, 0x28


	//----- nvinfo : EIATTR_SPARSE_MMA_MASK
	.align		4
.L_140:
        /*0018*/ 	.byte	0x03, 0x50
        /*001a*/ 	.short	0x0000


	//----- nvinfo : EIATTR_MAXREG_COUNT
	.align		4
        /*001c*/ 	.byte	0x03, 0x1b
        /*001e*/ 	.short	0x0080


	//----- nvinfo : EIATTR_MERCURY_ISA_VERSION
	.align		4
        /*0020*/ 	.byte	0x03, 0x5f
        /*0022*/ 	.short	0x0101


	//----- nvinfo : EIATTR_VRC_CTA_INIT_COUNT
	.align		4
        /*0024*/ 	.byte	0x02, 0x4a
	.zero		1
	.zero		1


	//----- nvinfo : EIATTR_EXIT_INSTR_OFFSETS
	.align		4
        /*0028*/ 	.byte	0x04, 0x1c
        /*002a*/ 	.short	(.L_142 - .L_141)


	//   ....[0]....
.L_141:
        /*002c*/ 	.word	0x00000010


	//----- nvinfo : EIATTR_MAX_THREADS
	.align		4
.L_142:
        /*0030*/ 	.byte	0x04, 0x05
        /*0032*/ 	.short	(.L_144 - .L_143)
.L_143:
        /*0034*/ 	.word	0x00000200
        /*0038*/ 	.word	0x00000001
        /*003c*/ 	.word	0x00000001


	//----- nvinfo : EIATTR_CBANK_PARAM_SIZE
	.align		4
.L_144:
        /*0040*/ 	.byte	0x03, 0x19
        /*0042*/ 	.short	0x0a00


	//----- nvinfo : EIATTR_PARAM_CBANK
	.align		4
        /*0044*/ 	.byte	0x04, 0x0a
        /*0046*/ 	.short	(.L_146 - .L_145)
	.align		4
.L_145:
        /*0048*/ 	.word	index@(.nv.constant0._ZN7cutlass13device_kernelIN5flash11enable_sm90INS1_16FlashAttnFwdSm90INS1_25CollectiveMainloopFwdSm90ILi2EN4cute5tupleIJNS5_1CILi1EEES8_S8_EEENS6_IJNS7_ILi192EEENS7_ILi128EEENS7_ILi64EEEEEELi64ENS_6half_tEfNS_4arch4Sm90ELb1ELb0ELb0ELb0ELb1ELb0ELb0ELb1ELb1ELb1ELb1ELb0EEENS1_21CollectiveEpilogueFwdINS6_IJSA_SC_SB_EEES9_SE_SG_Li384ELb0ELb1ELb1ELb0EEENS1_19SingleTileSchedulerILb0ELb1ELb1ELi192EEEEEEEEEvNT_6ParamsE)
        /*004c*/ 	.short	0x0380
        /*004e*/ 	.short	0x0a00


	//----- nvinfo : EIATTR_SW_WAR
	.align		4
.L_146:
        /*0050*/ 	.byte	0x04, 0x36
        /*0052*/ 	.short	(.L_148 - .L_147)
.L_147:
        /*0054*/ 	.word	0x00000008
.L_148:


//--------------------- .nv.info._ZN7cutlass13device_kernelIN5flash11enable_sm90INS1_16FlashAttnFwdSm90INS1_25CollectiveMainloopFwdSm90ILi2EN4cute5tupleIJNS5_1CILi1EEES8_S8_EEENS6_IJNS7_ILi192EEENS7_ILi128EEENS7_ILi64EEEEEELi64ENS_6half_tEfNS_4arch4Sm90ELb1ELb0ELb0ELb1ELb1ELb0ELb0ELb1ELb1ELb1ELb1ELb0EEENS1_21CollectiveEpilogueFwdINS6_IJSA_SC_SB_EEES9_SE_SG_Li384ELb1ELb1ELb1ELb0EEENS1_36VarlenDynamicPersistentTileSchedulerILi192ELi128ELi384ELi128ELb1ELb1ELb1ELb1ELb1ELb1EEEEEEEEEvNT_6ParamsE --------------------------
	.section	.nv.info._ZN7cutlass13device_kernelIN5flash11enable_sm90INS1_16FlashAttnFwdSm90INS1_25CollectiveMainloopFwdSm90ILi2EN4cute5tupleIJNS5_1CILi1EEES8_S8_EEENS6_IJNS7_ILi192EEENS7_ILi128EEENS7_ILi64EEEEEELi64ENS_6half_tEfNS_4arch4Sm90ELb1ELb0ELb0ELb1ELb1ELb0ELb0ELb1ELb1ELb1ELb1ELb0EEENS1_21CollectiveEpilogueFwdINS6_IJSA_SC_SB_EEES9_SE_SG_Li384ELb1ELb1ELb1ELb0EEENS1_36VarlenDynamicPersistentTileSchedulerILi192ELi128ELi384ELi128ELb1ELb1ELb1ELb1ELb1ELb1EEEEEEEEEvNT_6ParamsE,"",@"SHT_CUDA_INFO"
	.sectionflags	@""
	.align	4


	//----- nvinfo : EIATTR_CUDA_API_VERSION
	.align		4
        /*0000*/ 	.byte	0x04, 0x37
        /*0002*/ 	.short	(.L_150 - .L_149)
.L_149:
        /*0004*/ 	.word	0x00000082


	//----- nvinfo : EIATTR_KPARAM_INFO
	.align		4
.L_150:
        /*0008*/ 	.byte	0x04, 0x17
        /*000a*/ 	.short	(.L_152 - .L_151)
.L_151:
        /*000c*/ 	.word	0x00000000
        /*0010*/ 	.short	0x0000
        /*0012*/ 	.short	0x0000
        /*0014*/ 	.byte	0x00, 0xf0, 0x01, 0x2a


	//----- nvinfo : EIATTR_SPARSE_MMA_MASK
	.align		4
.L_152:
        /*0018*/ 	.byte	0x03, 0x50
        /*001a*/ 	.short	0x0000


	//----- nvinfo : EIATTR_MAXREG_COUNT
	.align		4
        /*001c*/ 	.byte	0x03, 0x1b
        /*001e*/ 	.short	0x0080


	//----- nvinfo : EIATTR_MERCURY_ISA_VERSION
	.align		4
        /*0020*/ 	.byte	0x03, 0x5f
        /*0022*/ 	.short	0x0101


	//----- nvinfo : EIATTR_VRC_CTA_INIT_COUNT
	.align		4
        /*0024*/ 	.byte	0x02, 0x4a
	.zero		1
	.zero		1


	//----- nvinfo : EIATTR_EXIT_INSTR_OFFSETS
	.align		4
        /*0028*/ 	.byte	0x04, 0x1c
        /*002a*/ 	.short	(.L_154 - .L_153)


	//   ....[0]....
.L_153:
        /*002c*/ 	.word	0x00000010


	//----- nvinfo : EIATTR_MAX_THREADS
	.align		4
.L_154:
        /*0030*/ 	.byte	0x04, 0x05
        /*0032*/ 	.short	(.L_156 - .L_155)
.L_155:
        /*0034*/ 	.word	0x00000200
        /*0038*/ 	.word	0x00000001
        /*003c*/ 	.word	0x00000001


	//----- nvinfo : EIATTR_CBANK_PARAM_SIZE
	.align		4
.L_156:
        /*0040*/ 	.byte	0x03, 0x19
        /*0042*/ 	.short	0x0a80


	//----- nvinfo : EIATTR_PARAM_CBANK
	.align		4
        /*0044*/ 	.byte	0x04, 0x0a
        /*0046*/ 	.short	(.L_158 - .L_157)
	.align		4
.L_157:
        /*0048*/ 	.word	index@(.nv.constant0._ZN7cutlass13device_kernelIN5flash11enable_sm90INS1_16FlashAttnFwdSm90INS1_25CollectiveMainloopFwdSm90ILi2EN4cute5tupleIJNS5_1CILi1EEES8_S8_EEENS6_IJNS7_ILi192EEENS7_ILi128EEENS7_ILi64EEEEEELi64ENS_6half_tEfNS_4arch4Sm90ELb1ELb0ELb0ELb1ELb1ELb0ELb0ELb1ELb1ELb1ELb1ELb0EEENS1_21CollectiveEpilogueFwdINS6_IJSA_SC_SB_EEES9_SE_SG_Li384ELb1ELb1ELb1ELb0EEENS1_36VarlenDynamicPersistentTileSchedulerILi192ELi128ELi384ELi128ELb1ELb1ELb1ELb1ELb1ELb1EEEEEEEEEvNT_6ParamsE)
        /*004c*/ 	.short	0x0380
        /*004e*/ 	.short	0x0a80


	//----- nvinfo : EIATTR_SW_WAR
	.align		4
.L_158:
        /*0050*/ 	.byte	0x04, 0x36
        /*0052*/ 	.short	(.L_160 - .L_159)
.L_159:
        /*0054*/ 	.word	0x00000008
.L_160:


//--------------------- .nv.info._ZN7cutlass13device_kernelIN5flash11enable_sm90INS1_16FlashAttnFwdSm90INS1_25CollectiveMainloopFwdSm90ILi2EN4cute5tupleIJNS5_1CILi1EEES8_S8_EEENS6_IJNS7_ILi192EEENS7_ILi128EEENS7_ILi64EEEEEELi64ENS_6half_tEfNS_4arch4Sm90ELb1ELb0ELb0ELb1ELb1ELb1ELb0ELb1ELb1ELb1ELb1ELb0EEENS1_21CollectiveEpilogueFwdINS6_IJSA_SC_SB_EEES9_SE_SG_Li384ELb1ELb1ELb1ELb0EEENS1_36VarlenDynamicPersistentTileSchedulerILi192ELi128ELi384ELi128ELb1ELb1ELb1ELb1ELb1ELb1EEEEEEEEEvNT_6ParamsE --------------------------
	.section	.nv.info._ZN7cutlass13device_kernelIN5flash11enable_sm90INS1_16FlashAttnFwdSm90INS1_25CollectiveMainloopFwdSm90ILi2EN4cute5tupleIJNS5_1CILi1EEES8_S8_EEENS6_IJNS7_ILi192EEENS7_ILi128EEENS7_ILi64EEEEEELi64ENS_6half_tEfNS_4arch4Sm90ELb1ELb0ELb0ELb1ELb1ELb1ELb0ELb1ELb1ELb1ELb1ELb0EEENS1_21CollectiveEpilogueFwdINS6_IJSA_SC_SB_EEES9_SE_SG_Li384ELb1ELb1ELb1ELb0EEENS1_36VarlenDynamicPersistentTileSchedulerILi192ELi128ELi384ELi128ELb1ELb1ELb1ELb1ELb1ELb1EEEEEEEEEvNT_6ParamsE,"",@"SHT_CUDA_INFO"
	.sectionflags	@""
	.align	4


	//----- nvinfo : EIATTR_CUDA_API_VERSION
	.align		4
        /*0000*/ 	.byte	0x04, 0x37
        /*0002*/ 	.short	(.L_162 - .L_161)
.L_161:
        /*0004*/ 	.word	0x00000082


	//----- nvinfo : EIATTR_KPARAM_INFO
	.align		4
.L_162:
        /*0008*/ 	.byte	0x04, 0x17
        /*000a*/ 	.short	(.L_164 - .L_163)
.L_163:
        /*000c*/ 	.word	0x00000000
        /*0010*/ 	.short	0x0000
        /*0012*/ 	.short	0x0000
        /*0014*/ 	.byte	0x00, 0xf0, 0x01, 0x2a


	//----- nvinfo : EIATTR_SPARSE_MMA_MASK
	.align		4
.L_164:
        /*0018*/ 	.byte	0x03, 0x50
        /*001a*/ 	.short	0x0000


	//----- nvinfo : EIATTR_MAXREG_COUNT
	.align		4
        /*001c*/ 	.byte	0x03, 0x1b
        /*001e*/ 	.short	0x0080


	//----- nvinfo : EIATTR_MERCURY_ISA_VERSION
	.align		4
        /*0020*/ 	.byte	0x03, 0x5f
        /*0022*/ 	.short	0x0101


	//----- nvinfo : EIATTR_VRC_CTA_INIT_COUNT
	.align		4
        /*0024*/ 	.byte	0x02, 0x4a
	.zero		1
	.zero		1


	//----- nvinfo : EIATTR_EXIT_INSTR_OFFSETS
	.align		4
        /*0028*/ 	.byte	0x04, 0x1c
        /*002a*/ 	.short	(.L_166 - .L_165)


	//   ....[0]....
.L_165:
        /*002c*/ 	.word	0x00000010


	//----- nvinfo : EIATTR_MAX_THREADS
	.align		4
.L_166:
        /*0030*/ 	.byte	0x04, 0x05
        /*0032*/ 	.short	(.L_168 - .L_167)
.L_167:
        /*0034*/ 	.word	0x00000200
        /*0038*/ 	.word	0x00000001
        /*003c*/ 	.word	0x00000001


	//----- nvinfo : EIATTR_CBANK_PARAM_SIZE
	.align		4
.L_168:
        /*0040*/ 	.byte	0x03, 0x19
        /*0042*/ 	.short	0x0a80


	//----- nvinfo : EIATTR_PARAM_CBANK
	.align		4
        /*0044*/ 	.byte	0x04, 0x0a
        /*0046*/ 	.short	(.L_170 - .L_169)
	.align		4
.L_169:
        /*0048*/ 	.word	index@(.nv.constant0._ZN7cutlass13device_kernelIN5flash11enable_sm90INS1_16FlashAttnFwdSm90INS1_25CollectiveMainloopFwdSm90ILi2EN4cute5tupleIJNS5_1CILi1EEES8_S8_EEENS6_IJNS7_ILi192EEENS7_ILi128EEENS7_ILi64EEEEEELi64ENS_6half_tEfNS_4arch4Sm90ELb1ELb0ELb0ELb1ELb1ELb1ELb0ELb1ELb1ELb1ELb1ELb0EEENS1_21CollectiveEpilogueFwdINS6_IJSA_SC_SB_EEES9_SE_SG_Li384ELb1ELb1ELb1ELb0EEENS1_36VarlenDynamicPersistentTileSchedulerILi192ELi128ELi384ELi128ELb1ELb1ELb1ELb1ELb1ELb1EEEEEEEEEvNT_6ParamsE)
        /*004c*/ 	.short	0x0380
        /*004e*/ 	.short	0x0a80


	//----- nvinfo : EIATTR_SW_WAR
	.align		4
.L_170:
        /*0050*/ 	.byte	0x04, 0x36
        /*0052*/ 	.short	(.L_172 - .L_171)
.L_171:
        /*0054*/ 	.word	0x00000008
.L_172:


//--------------------- .nv.callgraph             --------------------------
	.section	.nv.callgraph,"",@"SHT_CUDA_CALLGRAPH"
	.align	4
	.sectionentsize	8
	.align		4
        /*0000*/ 	.word	0x00000000
	.align		4
        /*0004*/ 	.word	0xffffffff
	.align		4
        /*0008*/ 	.word	0x00000000
	.align		4
        /*000c*/ 	.word	0xfffffffe
	.align		4
        /*0010*/ 	.word	0x00000000
	.align		4
        /*0014*/ 	.word	0xfffffffd
	.align		4
        /*0018*/ 	.word	0x00000000
	.align		4
        /*001c*/ 	.word	0xfffffffc


//--------------------- .nv.constant4             --------------------------
	.section	.nv.constant4,"a",@progbits
	.align	8
	.align		8
.nv.constant4:
        /*0000*/ 	.dword	_ZN77_INTERNAL_7b75b4a3_41_flash_fwd_hdim64_fp16_paged_split_sm90_cu_9d2915ae_37824cuda3std3__45__cpo5beginE
	.align		8
        /*0008*/ 	.dword	_ZN77_INTERNAL_7b75b4a3_41_flash_fwd_hdim64_fp16_paged_split_sm90_cu_9d2915ae_37824cuda3std3__45__cpo3endE
	.align		8
        /*0010*/ 	.dword	_ZN77_INTERNAL_7b75b4a3_41_flash_fwd_hdim64_fp16_paged_split_sm90_cu_9d2915ae_37824cuda3std3__45__cpo6cbeginE
	.align		8
        /*0018*/ 	.dword	_ZN77_INTERNAL_7b75b4a3_41_flash_fwd_hdim64_fp16_paged_split_sm90_cu_9d2915ae_37824cuda3std3__45__cpo4cendE
	.align		8
        /*0020*/ 	.dword	_ZN77_INTERNAL_7b75b4a3_41_flash_fwd_hdim64_fp16_paged_split_sm90_cu_9d2915ae_37824cuda3std3__479_GLOBAL__N__7b75b4a3_41_flash_fwd_hdim64_fp16_paged_split_sm90_cu_9d2915ae_37826ignoreE
	.align		8
        /*0028*/ 	.dword	_ZN77_INTERNAL_7b75b4a3_41_flash_fwd_hdim64_fp16_paged_split_sm90_cu_9d2915ae_37824cuda3std3__419piecewise_constructE
	.align		8
        /*0030*/ 	.dword	_ZN77_INTERNAL_7b75b4a3_41_flash_fwd_hdim64_fp16_paged_split_sm90_cu_9d2915ae_37824cuda3std3__48in_placeE
	.align		8
        /*0038*/ 	.dword	_ZN77_INTERNAL_7b75b4a3_41_flash_fwd_hdim64_fp16_paged_split_sm90_cu_9d2915ae_37824cuda3std6ranges3__45__cpo4swapE
	.align		8
        /*0040*/ 	.dword	_ZN77_INTERNAL_7b75b4a3_41_flash_fwd_hdim64_fp16_paged_split_sm90_cu_9d2915ae_37824cuda3std6ranges3__45__cpo9iter_moveE
	.align		8
        /*0048*/ 	.dword	_ZN77_INTERNAL_7b75b4a3_41_flash_fwd_hdim64_fp16_paged_split_sm90_cu_9d2915ae_37824cute7productE
	.align		8
        /*0050*/ 	.dword	_ZN77_INTERNAL_7b75b4a3_41_flash_fwd_hdim64_fp16_paged_split_sm90_cu_9d2915ae_37824cute1_E


//--------------------- .text._ZN7cutlass13device_kernelIN5flash11enable_sm90INS1_16FlashAttnFwdSm90INS1_25CollectiveMainloopFwdSm90ILi2EN4cute5tupleIJNS5_1CILi1EEES8_S8_EEENS6_IJNS7_ILi192EEENS7_ILi128EEENS7_ILi64EEEEEELi64ENS_6half_tEfNS_4arch4Sm90ELb0ELb0ELb0ELb0ELb1ELb0ELb0ELb1ELb1ELb1ELb1ELb0EEENS1_21CollectiveEpilogueFwdINS6_IJSA_SC_SB_EEES9_SE_SG_Li384ELb0ELb1ELb1ELb0EEENS1_19SingleTileSchedulerILb0ELb1ELb1ELi192EEEEEEEEEvNT_6ParamsE --------------------------
	.section	.text._ZN7cutlass13device_kernelIN5flash11enable_sm90INS1_16FlashAttnFwdSm90INS1_25CollectiveMainloopFwdSm90ILi2EN4cute5tupleIJNS5_1CILi1EEES8_S8_EEENS6_IJNS7_ILi192EEENS7_ILi128EEENS7_ILi64EEEEEELi64ENS_6half_tEfNS_4arch4Sm90ELb0ELb0ELb0ELb0ELb1ELb0ELb0ELb1ELb1ELb1ELb1ELb0EEENS1_21CollectiveEpilogueFwdINS6_IJSA_SC_SB_EEES9_SE_SG_Li384ELb0ELb1ELb1ELb0EEENS1_19SingleTileSchedulerILb0ELb1ELb1ELi192EEEEEEEEEvNT_6ParamsE,"ax",@progbits
	.align	128
.text._ZN7cutlass13device_kernelIN5flash11enable_sm90INS1_16FlashAttnFwdSm90INS1_25CollectiveMainloopFwdSm90ILi2EN4cute5tupleIJNS5_1CILi1EEES8_S8_EEENS6_IJNS7_ILi192EEENS7_ILi128EEENS7_ILi64EEEEEELi64ENS_6half_tEfNS_4arch4Sm90ELb0ELb0ELb0ELb0ELb1ELb0ELb0ELb1ELb1ELb1ELb1ELb0EEENS1_21CollectiveEpilogueFwdINS6_IJSA_SC_SB_EEES9_SE_SG_Li384ELb0ELb1ELb1ELb0EEENS1_19SingleTileSchedulerILb0ELb1ELb1ELi192EEEEEEEEEvNT_6ParamsE:
        .type           _ZN7cutlass13device_kernelIN5flash11enable_sm90INS1_16FlashAttnFwdSm90INS1_25CollectiveMainloopFwdSm90ILi2EN4cute5tupleIJNS5_1CILi1EEES8_S8_EEENS6_IJNS7_ILi192EEENS7_ILi128EEENS7_ILi64EEEEEELi64ENS_6half_tEfNS_4arch4Sm90ELb0ELb0ELb0ELb0ELb1ELb0ELb0ELb1ELb1ELb1ELb1ELb0EEENS1_21CollectiveEpilogueFwdINS6_IJSA_SC_SB_EEES9_SE_SG_Li384ELb0ELb1ELb1ELb0EEENS1_19SingleTileSchedulerILb0ELb1ELb1ELi192EEEEEEEEEvNT_6ParamsE,@function
        .size           _ZN7cutlass13device_kernelIN5flash11enable_sm90INS1_16FlashAttnFwdSm90INS1_25CollectiveMainloopFwdSm90ILi2EN4cute5tupleIJNS5_1CILi1EEES8_S8_EEENS6_IJNS7_ILi192EEENS7_ILi128EEENS7_ILi64EEEEEELi64ENS_6half_tEfNS_4arch4Sm90ELb0ELb0ELb0ELb0ELb1ELb0ELb0ELb1ELb1ELb1ELb1ELb0EEENS1_21CollectiveEpilogueFwdINS6_IJSA_SC_SB_EEES9_SE_SG_Li384ELb0ELb1ELb1ELb0EEENS1_19SingleTileSchedulerILb0ELb1ELb1ELi192EEEEEEEEEvNT_6ParamsE,(.L_x_9 - _ZN7cutlass13device_kernelIN5flash11enable_sm90INS1_16FlashAttnFwdSm90INS1_25CollectiveMainloopFwdSm90ILi2EN4cute5tupleIJNS5_1CILi1EEES8_S8_EEENS6_IJNS7_ILi192EEENS7_ILi128EEENS7_ILi64EEEEEELi64ENS_6half_tEfNS_4arch4Sm90ELb0ELb0ELb0ELb0ELb1ELb0ELb0ELb1ELb1ELb1ELb1ELb0EEENS1_21CollectiveEpilogueFwdINS6_IJSA_SC_SB_EEES9_SE_SG_Li384ELb0ELb1ELb1ELb0EEENS1_19SingleTileSchedulerILb0ELb1ELb1ELi192EEEEEEEEEvNT_6ParamsE)
        .other          _ZN7cutlass13device_kernelIN5flash11enable_sm90INS1_16FlashAttnFwdSm90INS1_25CollectiveMainloopFwdSm90ILi2EN4cute5tupleIJNS5_1CILi1EEES8_S8_EEENS6_IJNS7_ILi192EEENS7_ILi128EEENS7_ILi64EEEEEELi64ENS_6half_tEfNS_4arch4Sm90ELb0ELb0ELb0ELb0ELb1ELb0ELb0ELb1ELb1ELb1ELb1ELb0EEENS1_21CollectiveEpilogueFwdINS6_IJSA_SC_SB_EEES9_SE_SG_Li384ELb0ELb1ELb1ELb0EEENS1_19SingleTileSchedulerILb0ELb1ELb1ELi192EEEEEEEEEvNT_6ParamsE,@"STO_CUDA_ENTRY STV_DEFAULT"
_ZN7cutlass13device_kernelIN5flash11enable_sm90INS1_16FlashAttnFwdSm90INS1_25CollectiveMainloopFwdSm90ILi2EN4cute5tupleIJNS5_1CILi1EEES8_S8_EEENS6_IJNS7_ILi192EEENS7_ILi128EEENS7_ILi64EEEEEELi64ENS_6half_tEfNS_4arch4Sm90ELb0ELb0ELb0ELb0ELb1ELb0ELb0ELb1ELb1ELb1ELb1ELb0EEENS1_21CollectiveEpilogueFwdINS6_IJSA_SC_SB_EEES9_SE_SG_Li384ELb0ELb1ELb1ELb0EEENS1_19SingleTileSchedulerILb0ELb1ELb1ELi192EEEEEEEEEvNT_6ParamsE:
[----:B------:R-:W-:Y:S01]  /*0000*/  LDC R1, c[0x0][0x37c] ;  /* 0x0000df00ff017b82 */ /* 0x000fe20000000800 */
[----:B------:R-:W-:Y:S05]  /*0010*/  EXIT ;  /* 0x000000000000794d */ /* 0x000fea0003800000 */
.L_x_0:
[----:B------:R-:W-:-:S00]  /*0020*/  BRA `(.L_x_0) ;  /* 0xfffffffc00fc7947 */ /* 0x000fc0000383ffff */
[----:B------:R-:W-:-:S00]  /*0030*/  NOP ;  /* 0x0000000000007918 */ /* 0x000fc00000000000 */
        /* <DEDUP_REMOVED lines=12> */
.L_x_9:


//--------------------- .text._ZN7cutlass13device_kernelIN5flash11enable_sm90INS1_16FlashAttnFwdSm90INS1_25CollectiveMainloopFwdSm90ILi2EN4cute5tupleIJNS5_1CILi1EEES8_S8_EEENS6_IJNS7_ILi192EEENS7_ILi128EEENS7_ILi64EEEEEELi64ENS_6half_tEfNS_4arch4Sm90ELb0ELb0ELb0ELb1ELb1ELb0ELb0ELb1ELb1ELb1ELb1ELb0EEENS1_21CollectiveEpilogueFwdINS6_IJSA_SC_SB_EEES9_SE_SG_Li384ELb1ELb1ELb1ELb0EEENS1_36VarlenDynamicPersistentTileSchedulerILi192ELi128ELi384ELi128ELb1ELb1ELb1ELb0ELb1ELb1EEEEEEEEEvNT_6ParamsE --------------------------
	.section	.text._ZN7cutlass13device_kernelIN5flash11enable_sm90INS1_16FlashAttnFwdSm90INS1_25CollectiveMainloopFwdSm90ILi2EN4cute5tupleIJNS5_1CILi1EEES8_S8_EEENS6_IJNS7_ILi192EEENS7_ILi128EEENS7_ILi64EEEEEELi64ENS_6half_tEfNS_4arch4Sm90ELb0ELb0ELb0ELb1ELb1ELb0ELb0ELb1ELb1ELb1ELb1ELb0EEENS1_21CollectiveEpilogueFwdINS6_IJSA_SC_SB_EEES9_SE_SG_Li384ELb1ELb1ELb1ELb0EEENS1_36VarlenDynamicPersistentTileSchedulerILi192ELi128ELi384ELi128ELb1ELb1ELb1ELb0ELb1ELb1EEEEEEEEEvNT_6ParamsE,"ax",@progbits
	.align	128
.text._ZN7cutlass13device_kernelIN5flash11enable_sm90INS1_16FlashAttnFwdSm90INS1_25CollectiveMainloopFwdSm90ILi2EN4cute5tupleIJNS5_1CILi1EEES8_S8_EEENS6_IJNS7_ILi192EEENS7_ILi128EEENS7_ILi64EEEEEELi64ENS_6half_tEfNS_4arch4Sm90ELb0ELb0ELb0ELb1ELb1ELb0ELb0ELb1ELb1ELb1ELb1ELb0EEENS1_21CollectiveEpilogueFwdINS6_IJSA_SC_SB_EEES9_SE_SG_Li384ELb1ELb1ELb1ELb0EEENS1_36VarlenDynamicPersistentTileSchedulerILi192ELi128ELi384ELi128ELb1ELb1ELb1ELb0ELb1ELb1EEEEEEEEEvNT_6ParamsE:
        .type           _ZN7cutlass13device_kernelIN5flash11enable_sm90INS1_16FlashAttnFwdSm90INS1_25CollectiveMainloopFwdSm90ILi2EN4cute5tupleIJNS5_1CILi1EEES8_S8_EEENS6_IJNS7_ILi192EEENS7_ILi128EEENS7_ILi64EEEEEELi64ENS_6half_tEfNS_4arch4Sm90ELb0ELb0ELb0ELb1ELb1ELb0ELb0ELb1ELb1ELb1ELb1ELb0EEENS1_21CollectiveEpilogueFwdINS6_IJSA_SC_SB_EEES9_SE_SG_Li384ELb1ELb1ELb1ELb0EEENS1_36VarlenDynamicPersistentTileSchedulerILi192ELi128ELi384ELi128ELb1ELb1ELb1ELb0ELb1ELb1EEEEEEEEEvNT_6ParamsE,@function
        .size           _ZN7cutlass13device_kernelIN5flash11enable_sm90INS1_16FlashAttnFwdSm90INS1_25CollectiveMainloopFwdSm90ILi2EN4cute5tupleIJNS5_1CILi1EEES8_S8_EEENS6_IJNS7_ILi192EEENS7_ILi128EEENS7_ILi64EEEEEELi64ENS_6half_tEfNS_4arch4Sm90ELb0ELb0ELb0ELb1ELb1ELb0ELb0ELb1ELb1ELb1ELb1ELb0EEENS1_21CollectiveEpilogueFwdINS6_IJSA_SC_SB_EEES9_SE_SG_Li384ELb1ELb1ELb1ELb0EEENS1_36VarlenDynamicPersistentTileSchedulerILi192ELi128ELi384ELi128ELb1ELb1ELb1ELb0ELb1ELb1EEEEEEEEEvNT_6ParamsE,(.L_x_10 - _ZN7cutlass13device_kernelIN5flash11enable_sm90INS1_16FlashAttnFwdSm90INS1_25CollectiveMainloopFwdSm90ILi2EN4cute5tupleIJNS5_1CILi1EEES8_S8_EEENS6_IJNS7_ILi192EEENS7_ILi128EEENS7_ILi64EEEEEELi64ENS_6half_tEfNS_4arch4Sm90ELb0ELb0ELb0ELb1ELb1ELb0ELb0ELb1ELb1ELb1ELb1ELb0EEENS1_21CollectiveEpilogueFwdINS6_IJSA_SC_SB_EEES9_SE_SG_Li384ELb1ELb1ELb1ELb0EEENS1_36VarlenDynamicPersistentTileSchedulerILi192ELi128ELi384ELi128ELb1ELb1ELb1ELb0ELb1ELb1EEEEEEEEEvNT_6ParamsE)
        .other          _ZN7cutlass13device_kernelIN5flash11enable_sm90INS1_16FlashAttnFwdSm90INS1_25CollectiveMainloopFwdSm90ILi2EN4cute5tupleIJNS5_1CILi1EEES8_S8_EEENS6_IJNS7_ILi192EEENS7_ILi128EEENS7_ILi64EEEEEELi64ENS_6half_tEfNS_4arch4Sm90ELb0ELb0ELb0ELb1ELb1ELb0ELb0ELb1ELb1ELb1ELb1ELb0EEENS1_21CollectiveEpilogueFwdINS6_IJSA_SC_SB_EEES9_SE_SG_Li384ELb1ELb1ELb1ELb0EEENS1_36VarlenDynamicPersistentTileSchedulerILi192ELi128ELi384ELi128ELb1ELb1ELb1ELb0ELb1ELb1EEEEEEEEEvNT_6ParamsE,@"STO_CUDA_ENTRY STV_DEFAULT"
_ZN7cutlass13device_kernelIN5flash11enable_sm90INS1_16FlashAttnFwdSm90INS1_25CollectiveMainloopFwdSm90ILi2EN4cute5tupleIJNS5_1CILi1EEES8_S8_EEENS6_IJNS7_ILi192EEENS7_ILi128EEENS7_ILi64EEEEEELi64ENS_6half_tEfNS_4arch4Sm90ELb0ELb0ELb0ELb1ELb1ELb0ELb0ELb1ELb1ELb1ELb1ELb0EEENS1_21CollectiveEpilogueFwdINS6_IJSA_SC_SB_EEES9_SE_SG_Li384ELb1ELb1ELb1ELb0EEENS1_36VarlenDynamicPersistentTileSchedulerILi192ELi128ELi384ELi128ELb1ELb1ELb1ELb0ELb1ELb1EEEEEEEEEvNT_6ParamsE:
[----:B------:R-:W-:Y:S01]  /*0000*/  LDC R1, c[0x0][0x37c] ;  /* 0x0000df00ff017b82 */ /* 0x000fe20000000800 */
[----:B------:R-:W-:Y:S05]  /*0010*/  EXIT ;  /* 0x000000000000794d */ /* 0x000fea0003800000 */
.L_x_1:
        /* <DEDUP_REMOVED lines=14> */
.L_x_10:


//--------------------- .text._ZN7cutlass13device_kernelIN5flash11enable_sm90INS1_16FlashAttnFwdSm90INS1_25CollectiveMainloopFwdSm90ILi2EN4cute5tupleIJNS5_1CILi1EEES8_S8_EEENS6_IJNS7_ILi192EEENS7_ILi128EEENS7_ILi64EEEEEELi64ENS_6half_tEfNS_4arch4Sm90ELb0ELb0ELb0ELb1ELb1ELb1ELb0ELb1ELb1ELb1ELb1ELb0EEENS1_21CollectiveEpilogueFwdINS6_IJSA_SC_SB_EEES9_SE_SG_Li384ELb1ELb1ELb1ELb0EEENS1_36VarlenDynamicPersistentTileSchedulerILi192ELi128ELi384ELi128ELb1ELb1ELb1ELb0ELb1ELb1EEEEEEEEEvNT_6ParamsE --------------------------
	.section	.text._ZN7cutlass13device_kernelIN5flash11enable_sm90INS1_16FlashAttnFwdSm90INS1_25CollectiveMainloopFwdSm90ILi2EN4cute5tupleIJNS5_1CILi1EEES8_S8_EEENS6_IJNS7_ILi192EEENS7_ILi128EEENS7_ILi64EEEEEELi64ENS_6half_tEfNS_4arch4Sm90ELb0ELb0ELb0ELb1ELb1ELb1ELb0ELb1ELb1ELb1ELb1ELb0EEENS1_21CollectiveEpilogueFwdINS6_IJSA_SC_SB_EEES9_SE_SG_Li384ELb1ELb1ELb1ELb0EEENS1_36VarlenDynamicPersistentTileSchedulerILi192ELi128ELi384ELi128ELb1ELb1ELb1ELb0ELb1ELb1EEEEEEEEEvNT_6ParamsE,"ax",@progbits
	.align	128
.text._ZN7cutlass13device_kernelIN5flash11enable_sm90INS1_16FlashAttnFwdSm90INS1_25CollectiveMainloopFwdSm90ILi2EN4cute5tupleIJNS5_1CILi1EEES8_S8_EEENS6_IJNS7_ILi192EEENS7_ILi128EEENS7_ILi64EEEEEELi64ENS_6half_tEfNS_4arch4Sm90ELb0ELb0ELb0ELb1ELb1ELb1ELb0ELb1ELb1ELb1ELb1ELb0EEENS1_21CollectiveEpilogueFwdINS6_IJSA_SC_SB_EEES9_SE_SG_Li384ELb1ELb1ELb1ELb0EEENS1_36VarlenDynamicPersistentTileSchedulerILi192ELi128ELi384ELi128ELb1ELb1ELb1ELb0ELb1ELb1EEEEEEEEEvNT_6ParamsE:
        .type           _ZN7cutlass13device_kernelIN5flash11enable_sm90INS1_16FlashAttnFwdSm90INS1_25CollectiveMainloopFwdSm90ILi2EN4cute5tupleIJNS5_1CILi1EEES8_S8_EEENS6_IJNS7_ILi192EEENS7_ILi128EEENS7_ILi64EEEEEELi64ENS_6half_tEfNS_4arch4Sm90ELb0ELb0ELb0ELb1ELb1ELb1ELb0ELb1ELb1ELb1ELb1ELb0EEENS1_21CollectiveEpilogueFwdINS6_IJSA_SC_SB_EEES9_SE_SG_Li384ELb1ELb1ELb1ELb0EEENS1_36VarlenDynamicPersistentTileSchedulerILi192ELi128ELi384ELi128ELb1ELb1ELb1ELb0ELb1ELb1EEEEEEEEEvNT_6ParamsE,@function
        .size           _ZN7cutlass13device_kernelIN5flash11enable_sm90INS1_16FlashAttnFwdSm90INS1_25CollectiveMainloopFwdSm90ILi2EN4cute5tupleIJNS5_1CILi1EEES8_S8_EEENS6_IJNS7_ILi192EEENS7_ILi128EEENS7_ILi64EEEEEELi64ENS_6half_tEfNS_4arch4Sm90ELb0ELb0ELb0ELb1ELb1ELb1ELb0ELb1ELb1ELb1ELb1ELb0EEENS1_21CollectiveEpilogueFwdINS6_IJSA_SC_SB_EEES9_SE_SG_Li384ELb1ELb1ELb1ELb0EEENS1_36VarlenDynamicPersistentTileSchedulerILi192ELi128ELi384ELi128ELb1ELb1ELb1ELb0ELb1ELb1EEEEEEEEEvNT_6ParamsE,(.L_x_11 - _ZN7cutlass13device_kernelIN5flash11enable_sm90INS1_16FlashAttnFwdSm90INS1_25CollectiveMainloopFwdSm90ILi2EN4cute5tupleIJNS5_1CILi1EEES8_S8_EEENS6_IJNS7_ILi192EEENS7_ILi128EEENS7_ILi64EEEEEELi64ENS_6half_tEfNS_4arch4Sm90ELb0ELb0ELb0ELb1ELb1ELb1ELb0ELb1ELb1ELb1ELb1ELb0EEENS1_21CollectiveEpilogueFwdINS6_IJSA_SC_SB_EEES9_SE_SG_Li384ELb1ELb1ELb1ELb0EEENS1_36VarlenDynamicPersistentTileSchedulerILi192ELi128ELi384ELi128ELb1ELb1ELb1ELb0ELb1ELb1EEEEEEEEEvNT_6ParamsE)
        .other          _ZN7cutlass13device_kernelIN5flash11enable_sm90INS1_16FlashAttnFwdSm90INS1_25CollectiveMainloopFwdSm90ILi2EN4cute5tupleIJNS5_1CILi1EEES8_S8_EEENS6_IJNS7_ILi192EEENS7_ILi128EEENS7_ILi64EEEEEELi64ENS_6half_tEfNS_4arch4Sm90ELb0ELb0ELb0ELb1ELb1ELb1ELb0ELb1ELb1ELb1ELb1ELb0EEENS1_21CollectiveEpilogueFwdINS6_IJSA_SC_SB_EEES9_SE_SG_Li384ELb1ELb1ELb1ELb0EEENS1_36VarlenDynamicPersistentTileSchedulerILi192ELi128ELi384ELi128ELb1ELb1ELb1ELb0ELb1ELb1EEEEEEEEEvNT_6ParamsE,@"STO_CUDA_ENTRY STV_DEFAULT"
_ZN7cutlass13device_kernelIN5flash11enable_sm90INS1_16FlashAttnFwdSm90INS1_25CollectiveMainloopFwdSm90ILi2EN4cute5tupleIJNS5_1CILi1EEES8_S8_EEENS6_IJNS7_ILi192EEENS7_ILi128EEENS7_ILi64EEEEEELi64ENS_6half_tEfNS_4arch4Sm90ELb0ELb0ELb0ELb1ELb1ELb1ELb0ELb1ELb1ELb1ELb1ELb0EEENS1_21CollectiveEpilogueFwdINS6_IJSA_SC_SB_EEES9_SE_SG_Li384ELb1ELb1ELb1ELb0EEENS1_36VarlenDynamicPersistentTileSchedulerILi192ELi128ELi384ELi128ELb1ELb1ELb1ELb0ELb1ELb1EEEEEEEEEvNT_6ParamsE:
[----:B------:R-:W-:Y:S01]  /*0000*/  LDC R1, c[0x0][0x37c] ;  /* 0x0000df00ff017b82 */ /* 0x000fe20000000800 */
[----:B------:R-:W-:Y:S05]  /*0010*/  EXIT ;  /* 0x000000000000794d */ /* 0x000fea0003800000 */
.L_x_2:
        /* <DEDUP_REMOVED lines=14> */
.L_x_11:


//--------------------- .text._ZN7cutlass13device_kernelIN5flash11enable_sm90INS1_16FlashAttnFwdSm90INS1_25CollectiveMainloopFwdSm90ILi2EN4cute5tupleIJNS5_1CILi1EEES8_S8_EEENS6_IJNS7_ILi192EEENS7_ILi128EEENS7_ILi64EEEEEELi64ENS_6half_tEfNS_4arch4Sm90ELb0ELb1ELb0ELb0ELb1ELb0ELb0ELb1ELb1ELb1ELb1ELb0EEENS1_21CollectiveEpilogueFwdINS6_IJSA_SC_SB_EEES9_SE_SG_Li384ELb0ELb1ELb1ELb0EEENS1_19SingleTileSchedulerILb0ELb1ELb1ELi192EEEEEEEEEvNT_6ParamsE --------------------------
	.section	.text._ZN7cutlass13device_kernelIN5flash11enable_sm90INS1_16FlashAttnFwdSm90INS1_25CollectiveMainloopFwdSm90ILi2EN4cute5tupleIJNS5_1CILi1EEES8_S8_EEENS6_IJNS7_ILi192EEENS7_ILi128EEENS7_ILi64EEEEEELi64ENS_6half_tEfNS_4arch4Sm90ELb0ELb1ELb0ELb0ELb1ELb0ELb0ELb1ELb1ELb1ELb1ELb0EEENS1_21CollectiveEpilogueFwdINS6_IJSA_SC_SB_EEES9_SE_SG_Li384ELb0ELb1ELb1ELb0EEENS1_19SingleTileSchedulerILb0ELb1ELb1ELi192EEEEEEEEEvNT_6ParamsE,"ax",@progbits
	.align	128
.text._ZN7cutlass13device_kernelIN5flash11enable_sm90INS1_16FlashAttnFwdSm90INS1_25CollectiveMainloopFwdSm90ILi2EN4cute5tupleIJNS5_1CILi1EEES8_S8_EEENS6_IJNS7_ILi192EEENS7_ILi128EEENS7_ILi64EEEEEELi64ENS_6half_tEfNS_4arch4Sm90ELb0ELb1ELb0ELb0ELb1ELb0ELb0ELb1ELb1ELb1ELb1ELb0EEENS1_21CollectiveEpilogueFwdINS6_IJSA_SC_SB_EEES9_SE_SG_Li384ELb0ELb1ELb1ELb0EEENS1_19SingleTileSchedulerILb0ELb1ELb1ELi192EEEEEEEEEvNT_6ParamsE:
        .type           _ZN7cutlass13device_kernelIN5flash11enable_sm90INS1_16FlashAttnFwdSm90INS1_25CollectiveMainloopFwdSm90ILi2EN4cute5tupleIJNS5_1CILi1EEES8_S8_EEENS6_IJNS7_ILi192EEENS7_ILi128EEENS7_ILi64EEEEEELi64ENS_6half_tEfNS_4arch4Sm90ELb0ELb1ELb0ELb0ELb1ELb0ELb0ELb1ELb1ELb1ELb1ELb0EEENS1_21CollectiveEpilogueFwdINS6_IJSA_SC_SB_EEES9_SE_SG_Li384ELb0ELb1ELb1ELb0EEENS1_19SingleTileSchedulerILb0ELb1ELb1ELi192EEEEEEEEEvNT_6ParamsE,@function
        .size           _ZN7cutlass13device_kernelIN5flash11enable_sm90INS1_16FlashAttnFwdSm90INS1_25CollectiveMainloopFwdSm90ILi2EN4cute5tupleIJNS5_1CILi1EEES8_S8_EEENS6_IJNS7_ILi192EEENS7_ILi128EEENS7_ILi64EEEEEELi64ENS_6half_tEfNS_4arch4Sm90ELb0ELb1ELb0ELb0ELb1ELb0ELb0ELb1ELb1ELb1ELb1ELb0EEENS1_21CollectiveEpilogueFwdINS6_IJSA_SC_SB_EEES9_SE_SG_Li384ELb0ELb1ELb1ELb0EEENS1_19SingleTileSchedulerILb0ELb1ELb1ELi192EEEEEEEEEvNT_6ParamsE,(.L_x_12 - _ZN7cutlass13device_kernelIN5flash11enable_sm90INS1_16FlashAttnFwdSm90INS1_25CollectiveMainloopFwdSm90ILi2EN4cute5tupleIJNS5_1CILi1EEES8_S8_EEENS6_IJNS7_ILi192EEENS7_ILi128EEENS7_ILi64EEEEEELi64ENS_6half_tEfNS_4arch4Sm90ELb0ELb1ELb0ELb0ELb1ELb0ELb0ELb1ELb1ELb1ELb1ELb0EEENS1_21CollectiveEpilogueFwdINS6_IJSA_SC_SB_EEES9_SE_SG_Li384ELb0ELb1ELb1ELb0EEENS1_19SingleTileSchedulerILb0ELb1ELb1ELi192EEEEEEEEEvNT_6ParamsE)
        .other          _ZN7cutlass13device_kernelIN5flash11enable_sm90INS1_16FlashAttnFwdSm90INS1_25CollectiveMainloopFwdSm90ILi2EN4cute5tupleIJNS5_1CILi1EEES8_S8_EEENS6_IJNS7_ILi192EEENS7_ILi128EEENS7_ILi64EEEEEELi64ENS_6half_tEfNS_4arch4Sm90ELb0ELb1ELb0ELb0ELb1ELb0ELb0ELb1ELb1ELb1ELb1ELb0EEENS1_21CollectiveEpilogueFwdINS6_IJSA_SC_SB_EEES9_SE_SG_Li384ELb0ELb1ELb1ELb0EEENS1_19SingleTileSchedulerILb0ELb1ELb1ELi192EEEEEEEEEvNT_6ParamsE,@"STO_CUDA_ENTRY STV_DEFAULT"
_ZN7cutlass13device_kernelIN5flash11enable_sm90INS1_16FlashAttnFwdSm90INS1_25CollectiveMainloopFwdSm90ILi2EN4cute5tupleIJNS5_1CILi1EEES8_S8_EEENS6_IJNS7_ILi192EEENS7_ILi128EEENS7_ILi64EEEEEELi64ENS_6half_tEfNS_4arch4Sm90ELb0ELb1ELb0ELb0ELb1ELb0ELb0ELb1ELb1ELb1ELb1ELb0EEENS1_21CollectiveEpilogueFwdINS6_IJSA_SC_SB_EEES9_SE_SG_Li384ELb0ELb1ELb1ELb0EEENS1_19SingleTileSchedulerILb0ELb1ELb1ELi192EEEEEEEEEvNT_6ParamsE:
[----:B------:R-:W-:Y:S01]  /*0000*/  LDC R1, c[0x0][0x37c] ;  /* 0x0000df00ff017b82 */ /* 0x000fe20000000800 */
[----:B------:R-:W-:Y:S05]  /*0010*/  EXIT ;  /* 0x000000000000794d */ /* 0x000fea0003800000 */
.L_x_3:
        /* <DEDUP_REMOVED lines=14> */
.L_x_12:


//--------------------- .text._ZN7cutlass13device_kernelIN5flash11enable_sm90INS1_16FlashAttnFwdSm90INS1_25CollectiveMainloopFwdSm90ILi2EN4cute5tupleIJNS5_1CILi1EEES8_S8_EEENS6_IJNS7_ILi192EEENS7_ILi128EEENS7_ILi64EEEEEELi64ENS_6half_tEfNS_4arch4Sm90ELb0ELb1ELb0ELb1ELb1ELb0ELb0ELb1ELb1ELb1ELb1ELb0EEENS1_21CollectiveEpilogueFwdINS6_IJSA_SC_SB_EEES9_SE_SG_Li384ELb1ELb1ELb1ELb0EEENS1_36VarlenDynamicPersistentTileSchedulerILi192ELi128ELi384ELi128ELb1ELb1ELb1ELb1ELb0ELb1EEEEEEEEEvNT_6ParamsE --------------------------
	.section	.text._ZN7cutlass13device_kernelIN5flash11enable_sm90INS1_16FlashAttnFwdSm90INS1_25CollectiveMainloopFwdSm90ILi2EN4cute5tupleIJNS5_1CILi1EEES8_S8_EEENS6_IJNS7_ILi192EEENS7_ILi128EEENS7_ILi64EEEEEELi64ENS_6half_tEfNS_4arch4Sm90ELb0ELb1ELb0ELb1ELb1ELb0ELb0ELb1ELb1ELb1ELb1ELb0EEENS1_21CollectiveEpilogueFwdINS6_IJSA_SC_SB_EEES9_SE_SG_Li384ELb1ELb1ELb1ELb0EEENS1_36VarlenDynamicPersistentTileSchedulerILi192ELi128ELi384ELi128ELb1ELb1ELb1ELb1ELb0ELb1EEEEEEEEEvNT_6ParamsE,"ax",@progbits
	.align	128
.text._ZN7cutlass13device_kernelIN5flash11enable_sm90INS1_16FlashAttnFwdSm90INS1_25CollectiveMainloopFwdSm90ILi2EN4cute5tupleIJNS5_1CILi1EEES8_S8_EEENS6_IJNS7_ILi192EEENS7_ILi128EEENS7_ILi64EEEEEELi64ENS_6half_tEfNS_4arch4Sm90ELb0ELb1ELb0ELb1ELb1ELb0ELb0ELb1ELb1ELb1ELb1ELb0EEENS1_21CollectiveEpilogueFwdINS6_IJSA_SC_SB_EEES9_SE_SG_Li384ELb1ELb1ELb1ELb0EEENS1_36VarlenDynamicPersistentTileSchedulerILi192ELi128ELi384ELi128ELb1ELb1ELb1ELb1ELb0ELb1EEEEEEEEEvNT_6ParamsE:
        .type           _ZN7cutlass13device_kernelIN5flash11enable_sm90INS1_16FlashAttnFwdSm90INS1_25CollectiveMainloopFwdSm90ILi2EN4cute5tupleIJNS5_1CILi1EEES8_S8_EEENS6_IJNS7_ILi192EEENS7_ILi128EEENS7_ILi64EEEEEELi64ENS_6half_tEfNS_4arch4Sm90ELb0ELb1ELb0ELb1ELb1ELb0ELb0ELb1ELb1ELb1ELb1ELb0EEENS1_21CollectiveEpilogueFwdINS6_IJSA_SC_SB_EEES9_SE_SG_Li384ELb1ELb1ELb1ELb0EEENS1_36VarlenDynamicPersistentTileSchedulerILi192ELi128ELi384ELi128ELb1ELb1ELb1ELb1ELb0ELb1EEEEEEEEEvNT_6ParamsE,@function
        .size           _ZN7cutlass13device_kernelIN5flash11enable_sm90INS1_16FlashAttnFwdSm90INS1_25CollectiveMainloopFwdSm90ILi2EN4cute5tupleIJNS5_1CILi1EEES8_S8_EEENS6_IJNS7_ILi192EEENS7_ILi128EEENS7_ILi64EEEEEELi64ENS_6half_tEfNS_4arch4Sm90ELb0ELb1ELb0ELb1ELb1ELb0ELb0ELb1ELb1ELb1ELb1ELb0EEENS1_21CollectiveEpilogueFwdINS6_IJSA_SC_SB_EEES9_SE_SG_Li384ELb1ELb1ELb1ELb0EEENS1_36VarlenDynamicPersistentTileSchedulerILi192ELi128ELi384ELi128ELb1ELb1ELb1ELb1ELb0ELb1EEEEEEEEEvNT_6ParamsE,(.L_x_13 - _ZN7cutlass13device_kernelIN5flash11enable_sm90INS1_16FlashAttnFwdSm90INS1_25CollectiveMainloopFwdSm90ILi2EN4cute5tupleIJNS5_1CILi1EEES8_S8_EEENS6_IJNS7_ILi192EEENS7_ILi128EEENS7_ILi64EEEEEELi64ENS_6half_tEfNS_4arch4Sm90ELb0ELb1ELb0ELb1ELb1ELb0ELb0ELb1ELb1ELb1ELb1ELb0EEENS1_21CollectiveEpilogueFwdINS6_IJSA_SC_SB_EEES9_SE_SG_Li384ELb1ELb1ELb1ELb0EEENS1_36VarlenDynamicPersistentTileSchedulerILi192ELi128ELi384ELi128ELb1ELb1ELb1ELb1ELb0ELb1EEEEEEEEEvNT_6ParamsE)
        .other          _ZN7cutlass13device_kernelIN5flash11enable_sm90INS1_16FlashAttnFwdSm90INS1_25CollectiveMainloopFwdSm90ILi2EN4cute5tupleIJNS5_1CILi1EEES8_S8_EEENS6_IJNS7_ILi192EEENS7_ILi128EEENS7_ILi64EEEEEELi64ENS_6half_tEfNS_4arch4Sm90ELb0ELb1ELb0ELb1ELb1ELb0ELb0ELb1ELb1ELb1ELb1ELb0EEENS1_21CollectiveEpilogueFwdINS6_IJSA_SC_SB_EEES9_SE_SG_Li384ELb1ELb1ELb1ELb0EEENS1_36VarlenDynamicPersistentTileSchedulerILi192ELi128ELi384ELi128ELb1ELb1ELb1ELb1ELb0ELb1EEEEEEEEEvNT_6ParamsE,@"STO_CUDA_ENTRY STV_DEFAULT"
_ZN7cutlass13device_kernelIN5flash11enable_sm90INS1_16FlashAttnFwdSm90INS1_25CollectiveMainloopFwdSm90ILi2EN4cute5tupleIJNS5_1CILi1EEES8_S8_EEENS6_IJNS7_ILi192EEENS7_ILi128EEENS7_ILi64EEEEEELi64ENS_6half_tEfNS_4arch4Sm90ELb0ELb1ELb0ELb1ELb1ELb0ELb0ELb1ELb1ELb1ELb1ELb0EEENS1_21CollectiveEpilogueFwdINS6_IJSA_SC_SB_EEES9_SE_SG_Li384ELb1ELb1ELb1ELb0EEENS1_36VarlenDynamicPersistentTileSchedulerILi192ELi128ELi384ELi128ELb1ELb1ELb1ELb1ELb0ELb1EEEEEEEEEvNT_6ParamsE:
[----:B------:R-:W-:Y:S01]  /*0000*/  LDC R1, c[0x0][0x37c] ;  /* 0x0000df00ff017b82 */ /* 0x000fe20000000800 */
[----:B------:R-:W-:Y:S05]  /*0010*/  EXIT ;  /* 0x000000000000794d */ /* 0x000fea0003800000 */
.L_x_4:
        /* <DEDUP_REMOVED lines=14> */
.L_x_13:


//--------------------- .text._ZN7cutlass13device_kernelIN5flash11enable_sm90INS1_16FlashAttnFwdSm90INS1_25CollectiveMainloopFwdSm90ILi2EN4cute5tupleIJNS5_1CILi1EEES8_S8_EEENS6_IJNS7_ILi192EEENS7_ILi128EEENS7_ILi64EEEEEELi64ENS_6half_tEfNS_4arch4Sm90ELb0ELb1ELb0ELb1ELb1ELb1ELb0ELb1ELb1ELb1ELb1ELb0EEENS1_21CollectiveEpilogueFwdINS6_IJSA_SC_SB_EEES9_SE_SG_Li384ELb1ELb1ELb1ELb0EEENS1_36VarlenDynamicPersistentTileSchedulerILi192ELi128ELi384ELi128ELb1ELb1ELb1ELb1ELb0ELb1EEEEEEEEEvNT_6ParamsE --------------------------
	.section	.text._ZN7cutlass13device_kernelIN5flash11enable_sm90INS1_16FlashAttnFwdSm90INS1_25CollectiveMainloopFwdSm90ILi2EN4cute5tupleIJNS5_1CILi1EEES8_S8_EEENS6_IJNS7_ILi192EEENS7_ILi128EEENS7_ILi64EEEEEELi64ENS_6half_tEfNS_4arch4Sm90ELb0ELb1ELb0ELb1ELb1ELb1ELb0ELb1ELb1ELb1ELb1ELb0EEENS1_21CollectiveEpilogueFwdINS6_IJSA_SC_SB_EEES9_SE_SG_Li384ELb1ELb1ELb1ELb0EEENS1_36VarlenDynamicPersistentTileSchedulerILi192ELi128ELi384ELi128ELb1ELb1ELb1ELb1ELb0ELb1EEEEEEEEEvNT_6ParamsE,"ax",@progbits
	.align	128
.text._ZN7cutlass13device_kernelIN5flash11enable_sm90INS1_16FlashAttnFwdSm90INS1_25CollectiveMainloopFwdSm90ILi2EN4cute5tupleIJNS5_1CILi1EEES8_S8_EEENS6_IJNS7_ILi192EEENS7_ILi128EEENS7_ILi64EEEEEELi64ENS_6half_tEfNS_4arch4Sm90ELb0ELb1ELb0ELb1ELb1ELb1ELb0ELb1ELb1ELb1ELb1ELb0EEENS1_21CollectiveEpilogueFwdINS6_IJSA_SC_SB_EEES9_SE_SG_Li384ELb1ELb1ELb1ELb0EEENS1_36VarlenDynamicPersistentTileSchedulerILi192ELi128ELi384ELi128ELb1ELb1ELb1ELb1ELb0ELb1EEEEEEEEEvNT_6ParamsE:
        .type           _ZN7cutlass13device_kernelIN5flash11enable_sm90INS1_16FlashAttnFwdSm90INS1_25CollectiveMainloopFwdSm90ILi2EN4cute5tupleIJNS5_1CILi1EEES8_S8_EEENS6_IJNS7_ILi192EEENS7_ILi128EEENS7_ILi64EEEEEELi64ENS_6half_tEfNS_4arch4Sm90ELb0ELb1ELb0ELb1ELb1ELb1ELb0ELb1ELb1ELb1ELb1ELb0EEENS1_21CollectiveEpilogueFwdINS6_IJSA_SC_SB_EEES9_SE_SG_Li384ELb1ELb1ELb1ELb0EEENS1_36VarlenDynamicPersistentTileSchedulerILi192ELi128ELi384ELi128ELb1ELb1ELb1ELb1ELb0ELb1EEEEEEEEEvNT_6ParamsE,@function
        .size           _ZN7cutlass13device_kernelIN5flash11enable_sm90INS1_16FlashAttnFwdSm90INS1_25CollectiveMainloopFwdSm90ILi2EN4cute5tupleIJNS5_1CILi1EEES8_S8_EEENS6_IJNS7_ILi192EEENS7_ILi128EEENS7_ILi64EEEEEELi64ENS_6half_tEfNS_4arch4Sm90ELb0ELb1ELb0ELb1ELb1ELb1ELb0ELb1ELb1ELb1ELb1ELb0EEENS1_21CollectiveEpilogueFwdINS6_IJSA_SC_SB_EEES9_SE_SG_Li384ELb1ELb1ELb1ELb0EEENS1_36VarlenDynamicPersistentTileSchedulerILi192ELi128ELi384ELi128ELb1ELb1ELb1ELb1ELb0ELb1EEEEEEEEEvNT_6ParamsE,(.L_x_14 - _ZN7cutlass13device_kernelIN5flash11enable_sm90INS1_16FlashAttnFwdSm90INS1_25CollectiveMainloopFwdSm90ILi2EN4cute5tupleIJNS5_1CILi1EEES8_S8_EEENS6_IJNS7_ILi192EEENS7_ILi128EEENS7_ILi64EEEEEELi64ENS_6half_tEfNS_4arch4Sm90ELb0ELb1ELb0ELb1ELb1ELb1ELb0ELb1ELb1ELb1ELb1ELb0EEENS1_21CollectiveEpilogueFwdINS6_IJSA_SC_SB_EEES9_SE_SG_Li384ELb1ELb1ELb1ELb0EEENS1_36VarlenDynamicPersistentTileSchedulerILi192ELi128ELi384ELi128ELb1ELb1ELb1ELb1ELb0ELb1EEEEEEEEEvNT_6ParamsE)
        .other          _ZN7cutlass13device_kernelIN5flash11enable_sm90INS1_16FlashAttnFwdSm90INS1_25CollectiveMainloopFwdSm90ILi2EN4cute5tupleIJNS5_1CILi1EEES8_S8_EEENS6_IJNS7_ILi192EEENS7_ILi128EEENS7_ILi64EEEEEELi64ENS_6half_tEfNS_4arch4Sm90ELb0ELb1ELb0ELb1ELb1ELb1ELb0ELb1ELb1ELb1ELb1ELb0EEENS1_21CollectiveEpilogueFwdINS6_IJSA_SC_SB_EEES9_SE_SG_Li384ELb1ELb1ELb1ELb0EEENS1_36VarlenDynamicPersistentTileSchedulerILi192ELi128ELi384ELi128ELb1ELb1ELb1ELb1ELb0ELb1EEEEEEEEEvNT_6ParamsE,@"STO_CUDA_ENTRY STV_DEFAULT"
_ZN7cutlass13device_kernelIN5flash11enable_sm90INS1_16FlashAttnFwdSm90INS1_25CollectiveMainloopFwdSm90ILi2EN4cute5tupleIJNS5_1CILi1EEES8_S8_EEENS6_IJNS7_ILi192EEENS7_ILi128EEENS7_ILi64EEEEEELi64ENS_6half_tEfNS_4arch4Sm90ELb0ELb1ELb0ELb1ELb1ELb1ELb0ELb1ELb1ELb1ELb1ELb0EEENS1_21CollectiveEpilogueFwdINS6_IJSA_SC_SB_EEES9_SE_SG_Li384ELb1ELb1ELb1ELb0EEENS1_36VarlenDynamicPersistentTileSchedulerILi192ELi128ELi384ELi128ELb1ELb1ELb1ELb1ELb0ELb1EEEEEEEEEvNT_6ParamsE:
[----:B------:R-:W-:Y:S01]  /*0000*/  LDC R1, c[0x0][0x37c] ;  /* 0x0000df00ff017b82 */ /* 0x000fe20000000800 */
[----:B------:R-:W-:Y:S05]  /*0010*/  EXIT ;  /* 0x000000000000794d */ /* 0x000fea0003800000 */
.L_x_5:
        /* <DEDUP_REMOVED lines=14> */
.L_x_14:


//--------------------- .text._ZN7cutlass13device_kernelIN5flash11enable_sm90INS1_16FlashAttnFwdSm90INS1_25CollectiveMainloopFwdSm90ILi2EN4cute5tupleIJNS5_1CILi1EEES8_S8_EEENS6_IJNS7_ILi192EEENS7_ILi128EEENS7_ILi64EEEEEELi64ENS_6half_tEfNS_4arch4Sm90ELb1ELb0ELb0ELb0ELb1ELb0ELb0ELb1ELb1ELb1ELb1ELb0EEENS1_21CollectiveEpilogueFwdINS6_IJSA_SC_SB_EEES9_SE_SG_Li384ELb0ELb1ELb1ELb0EEENS1_19SingleTileSchedulerILb0ELb1ELb1ELi192EEEEEEEEEvNT_6ParamsE --------------------------
	.section	.text._ZN7cutlass13device_kernelIN5flash11enable_sm90INS1_16FlashAttnFwdSm90INS1_25CollectiveMainloopFwdSm90ILi2EN4cute5tupleIJNS5_1CILi1EEES8_S8_EEENS6_IJNS7_ILi192EEENS7_ILi128EEENS7_ILi64EEEEEELi64ENS_6half_tEfNS_4arch4Sm90ELb1ELb0ELb0ELb0ELb1ELb0ELb0ELb1ELb1ELb1ELb1ELb0EEENS1_21CollectiveEpilogueFwdINS6_IJSA_SC_SB_EEES9_SE_SG_Li384ELb0ELb1ELb1ELb0EEENS1_19SingleTileSchedulerILb0ELb1ELb1ELi192EEEEEEEEEvNT_6ParamsE,"ax",@progbits
	.align	128
.text._ZN7cutlass13device_kernelIN5flash11enable_sm90INS1_16FlashAttnFwdSm90INS1_25CollectiveMainloopFwdSm90ILi2EN4cute5tupleIJNS5_1CILi1EEES8_S8_EEENS6_IJNS7_ILi192EEENS7_ILi128EEENS7_ILi64EEEEEELi64ENS_6half_tEfNS_4arch4Sm90ELb1ELb0ELb0ELb0ELb1ELb0ELb0ELb1ELb1ELb1ELb1ELb0EEENS1_21CollectiveEpilogueFwdINS6_IJSA_SC_SB_EEES9_SE_SG_Li384ELb0ELb1ELb1ELb0EEENS1_19SingleTileSchedulerILb0ELb1ELb1ELi192EEEEEEEEEvNT_6ParamsE:
        .type           _ZN7cutlass13device_kernelIN5flash11enable_sm90INS1_16FlashAttnFwdSm90INS1_25CollectiveMainloopFwdSm90ILi2EN4cute5tupleIJNS5_1CILi1EEES8_S8_EEENS6_IJNS7_ILi192EEENS7_ILi128EEENS7_ILi64EEEEEELi64ENS_6half_tEfNS_4arch4Sm90ELb1ELb0ELb0ELb0ELb1ELb0ELb0ELb1ELb1ELb1ELb1ELb0EEENS1_21CollectiveEpilogueFwdINS6_IJSA_SC_SB_EEES9_SE_SG_Li384ELb0ELb1ELb1ELb0EEENS1_19SingleTileSchedulerILb0ELb1ELb1ELi192EEEEEEEEEvNT_6ParamsE,@function
        .size           _ZN7cutlass13device_kernelIN5flash11enable_sm90INS1_16FlashAttnFwdSm90INS1_25CollectiveMainloopFwdSm90ILi2EN4cute5tupleIJNS5_1CILi1EEES8_S8_EEENS6_IJNS7_ILi192EEENS7_ILi128EEENS7_ILi64EEEEEELi64ENS_6half_tEfNS_4arch4Sm90ELb1ELb0ELb0ELb0ELb1ELb0ELb0ELb1ELb1ELb1ELb1ELb0EEENS1_21CollectiveEpilogueFwdINS6_IJSA_SC_SB_EEES9_SE_SG_Li384ELb0ELb1ELb1ELb0EEENS1_19SingleTileSchedulerILb0ELb1ELb1ELi192EEEEEEEEEvNT_6ParamsE,(.L_x_15 - _ZN7cutlass13device_kernelIN5flash11enable_sm90INS1_16FlashAttnFwdSm90INS1_25CollectiveMainloopFwdSm90ILi2EN4cute5tupleIJNS5_1CILi1EEES8_S8_EEENS6_IJNS7_ILi192EEENS7_ILi128EEENS7_ILi64EEEEEELi64ENS_6half_tEfNS_4arch4Sm90ELb1ELb0ELb0ELb0ELb1ELb0ELb0ELb1ELb1ELb1ELb1ELb0EEENS1_21CollectiveEpilogueFwdINS6_IJSA_SC_SB_EEES9_SE_SG_Li384ELb0ELb1ELb1ELb0EEENS1_19SingleTileSchedulerILb0ELb1ELb1ELi192EEEEEEEEEvNT_6ParamsE)
        .other          _ZN7cutlass13device_kernelIN5flash11enable_sm90INS1_16FlashAttnFwdSm90INS1_25CollectiveMainloopFwdSm90ILi2EN4cute5tupleIJNS5_1CILi1EEES8_S8_EEENS6_IJNS7_ILi192EEENS7_ILi128EEENS7_ILi64EEEEEELi64ENS_6half_tEfNS_4arch4Sm90ELb1ELb0ELb0ELb0ELb1ELb0ELb0ELb1ELb1ELb1ELb1ELb0EEENS1_21CollectiveEpilogueFwdINS6_IJSA_SC_SB_EEES9_SE_SG_Li384ELb0ELb1ELb1ELb0EEENS1_19SingleTileSchedulerILb0ELb1ELb1ELi192EEEEEEEEEvNT_6ParamsE,@"STO_CUDA_ENTRY STV_DEFAULT"
_ZN7cutlass13device_kernelIN5flash11enable_sm90INS1_16FlashAttnFwdSm90INS1_25CollectiveMainloopFwdSm90ILi2EN4cute5tupleIJNS5_1CILi1EEES8_S8_EEENS6_IJNS7_ILi192EEENS7_ILi128EEENS7_ILi64EEEEEELi64ENS_6half_tEfNS_4arch4Sm90ELb1ELb0ELb0ELb0ELb1ELb0ELb0ELb1ELb1ELb1ELb1ELb0EEENS1_21CollectiveEpilogueFwdINS6_IJSA_SC_SB_EEES9_SE_SG_Li384ELb0ELb1ELb1ELb0EEENS1_19SingleTileSchedulerILb0ELb1ELb1ELi192EEEEEEEEEvNT_6ParamsE:
[----:B------:R-:W-:Y:S01]  /*0000*/  LDC R1, c[0x0][0x37c] ;  /* 0x0000df00ff017b82 */ /* 0x000fe20000000800 */
[----:B------:R-:W-:Y:S05]  /*0010*/  EXIT ;  /* 0x000000000000794d */ /* 0x000fea0003800000 */
.L_x_6:
        /* <DEDUP_REMOVED lines=14> */
.L_x_15:


//--------------------- .text._ZN7cutlass13device_kernelIN5flash11enable_sm90INS1_16FlashAttnFwdSm90INS1_25CollectiveMainloopFwdSm90ILi2EN4cute5tupleIJNS5_1CILi1EEES8_S8_EEENS6_IJNS7_ILi192EEENS7_ILi128EEENS7_ILi64EEEEEELi64ENS_6half_tEfNS_4arch4Sm90ELb1ELb0ELb0ELb1ELb1ELb0ELb0ELb1ELb1ELb1ELb1ELb0EEENS1_21CollectiveEpilogueFwdINS6_IJSA_SC_SB_EEES9_SE_SG_Li384ELb1ELb1ELb1ELb0EEENS1_36VarlenDynamicPersistentTileSchedulerILi192ELi128ELi384ELi128ELb1ELb1ELb1ELb1ELb1ELb1EEEEEEEEEvNT_6ParamsE --------------------------
	.section	.text._ZN7cutlass13device_kernelIN5flash11enable_sm90INS1_16FlashAttnFwdSm90INS1_25CollectiveMainloopFwdSm90ILi2EN4cute5tupleIJNS5_1CILi1EEES8_S8_EEENS6_IJNS7_ILi192EEENS7_ILi128EEENS7_ILi64EEEEEELi64ENS_6half_tEfNS_4arch4Sm90ELb1ELb0ELb0ELb1ELb1ELb0ELb0ELb1ELb1ELb1ELb1ELb0EEENS1_21CollectiveEpilogueFwdINS6_IJSA_SC_SB_EEES9_SE_SG_Li384ELb1ELb1ELb1ELb0EEENS1_36VarlenDynamicPersistentTileSchedulerILi192ELi128ELi384ELi128ELb1ELb1ELb1ELb1ELb1ELb1EEEEEEEEEvNT_6ParamsE,"ax",@progbits
	.align	128
.text._ZN7cutlass13device_kernelIN5flash11enable_sm90INS1_16FlashAttnFwdSm90INS1_25CollectiveMainloopFwdSm90ILi2EN4cute5tupleIJNS5_1CILi1EEES8_S8_EEENS6_IJNS7_ILi192EEENS7_ILi128EEENS7_ILi64EEEEEELi64ENS_6half_tEfNS_4arch4Sm90ELb1ELb0ELb0ELb1ELb1ELb0ELb0ELb1ELb1ELb1ELb1ELb0EEENS1_21CollectiveEpilogueFwdINS6_IJSA_SC_SB_EEES9_SE_SG_Li384ELb1ELb1ELb1ELb0EEENS1_36VarlenDynamicPersistentTileSchedulerILi192ELi128ELi384ELi128ELb1ELb1ELb1ELb1ELb1ELb1EEEEEEEEEvNT_6ParamsE:
        .type           _ZN7cutlass13device_kernelIN5flash11enable_sm90INS1_16FlashAttnFwdSm90INS1_25CollectiveMainloopFwdSm90ILi2EN4cute5tupleIJNS5_1CILi1EEES8_S8_EEENS6_IJNS7_ILi192EEENS7_ILi128EEENS7_ILi64EEEEEELi64ENS_6half_tEfNS_4arch4Sm90ELb1ELb0ELb0ELb1ELb1ELb0ELb0ELb1ELb1ELb1ELb1ELb0EEENS1_21CollectiveEpilogueFwdINS6_IJSA_SC_SB_EEES9_SE_SG_Li384ELb1ELb1ELb1ELb0EEENS1_36VarlenDynamicPersistentTileSchedulerILi192ELi128ELi384ELi128ELb1ELb1ELb1ELb1ELb1ELb1EEEEEEEEEvNT_6ParamsE,@function
        .size           _ZN7cutlass13device_kernelIN5flash11enable_sm90INS1_16FlashAttnFwdSm90INS1_25CollectiveMainloopFwdSm90ILi2EN4cute5tupleIJNS5_1CILi1EEES8_S8_EEENS6_IJNS7_ILi192EEENS7_ILi128EEENS7_ILi64EEEEEELi64ENS_6half_tEfNS_4arch4Sm90ELb1ELb0ELb0ELb1ELb1ELb0ELb0ELb1ELb1ELb1ELb1ELb0EEENS1_21CollectiveEpilogueFwdINS6_IJSA_SC_SB_EEES9_SE_SG_Li384ELb1ELb1ELb1ELb0EEENS1_36VarlenDynamicPersistentTileSchedulerILi192ELi128ELi384ELi128ELb1ELb1ELb1ELb1ELb1ELb1EEEEEEEEEvNT_6ParamsE,(.L_x_16 - _ZN7cutlass13device_kernelIN5flash11enable_sm90INS1_16FlashAttnFwdSm90INS1_25CollectiveMainloopFwdSm90ILi2EN4cute5tupleIJNS5_1CILi1EEES8_S8_EEENS6_IJNS7_ILi192EEENS7_ILi128EEENS7_ILi64EEEEEELi64ENS_6half_tEfNS_4arch4Sm90ELb1ELb0ELb0ELb1ELb1ELb0ELb0ELb1ELb1ELb1ELb1ELb0EEENS1_21CollectiveEpilogueFwdINS6_IJSA_SC_SB_EEES9_SE_SG_Li384ELb1ELb1ELb1ELb0EEENS1_36VarlenDynamicPersistentTileSchedulerILi192ELi128ELi384ELi128ELb1ELb1ELb1ELb1ELb1ELb1EEEEEEEEEvNT_6ParamsE)
        .other          _ZN7cutlass13device_kernelIN5flash11enable_sm90INS1_16FlashAttnFwdSm90INS1_25CollectiveMainloopFwdSm90ILi2EN4cute5tupleIJNS5_1CILi1EEES8_S8_EEENS6_IJNS7_ILi192EEENS7_ILi128EEENS7_ILi64EEEEEELi64ENS_6half_tEfNS_4arch4Sm90ELb1ELb0ELb0ELb1ELb1ELb0ELb0ELb1ELb1ELb1ELb1ELb0EEENS1_21CollectiveEpilogueFwdINS6_IJSA_SC_SB_EEES9_SE_SG_Li384ELb1ELb1ELb1ELb0EEENS1_36VarlenDynamicPersistentTileSchedulerILi192ELi128ELi384ELi128ELb1ELb1ELb1ELb1ELb1ELb1EEEEEEEEEvNT_6ParamsE,@"STO_CUDA_ENTRY STV_DEFAULT"
_ZN7cutlass13device_kernelIN5flash11enable_sm90INS1_16FlashAttnFwdSm90INS1_25CollectiveMainloopFwdSm90ILi2EN4cute5tupleIJNS5_1CILi1EEES8_S8_EEENS6_IJNS7_ILi192EEENS7_ILi128EEENS7_ILi64EEEEEELi64ENS_6half_tEfNS_4arch4Sm90ELb1ELb0ELb0ELb1ELb1ELb0ELb0ELb1ELb1ELb1ELb1ELb0EEENS1_21CollectiveEpilogueFwdINS6_IJSA_SC_SB_EEES9_SE_SG_Li384ELb1ELb1ELb1ELb0EEENS1_36VarlenDynamicPersistentTileSchedulerILi192ELi128ELi384ELi128ELb1ELb1ELb1ELb1ELb1ELb1EEEEEEEEEvNT_6ParamsE:
[----:B------:R-:W-:Y:S01]  /*0000*/  LDC R1, c[0x0][0x37c] ;  /* 0x0000df00ff017b82 */ /* 0x000fe20000000800 */
[----:B------:R-:W-:Y:S05]  /*0010*/  EXIT ;  /* 0x000000000000794d */ /* 0x000fea0003800000 */
.L_x_7:
        /* <DEDUP_REMOVED lines=14> */
.L_x_16:


//--------------------- .text._ZN7cutlass13device_kernelIN5flash11enable_sm90INS1_16FlashAttnFwdSm90INS1_25CollectiveMainloopFwdSm90ILi2EN4cute5tupleIJNS5_1CILi1EEES8_S8_EEENS6_IJNS7_ILi192EEENS7_ILi128EEENS7_ILi64EEEEEELi64ENS_6half_tEfNS_4arch4Sm90ELb1ELb0ELb0ELb1ELb1ELb1ELb0ELb1ELb1ELb1ELb1ELb0EEENS1_21CollectiveEpilogueFwdINS6_IJSA_SC_SB_EEES9_SE_SG_Li384ELb1ELb1ELb1ELb0EEENS1_36VarlenDynamicPersistentTileSchedulerILi192ELi128ELi384ELi128ELb1ELb1ELb1ELb1ELb1ELb1EEEEEEEEEvNT_6ParamsE --------------------------
	.section	.text._ZN7cutlass13device_kernelIN5flash11enable_sm90INS1_16FlashAttnFwdSm90INS1_25CollectiveMainloopFwdSm90ILi2EN4cute5tupleIJNS5_1CILi1EEES8_S8_EEENS6_IJNS7_ILi192EEENS7_ILi128EEENS7_ILi64EEEEEELi64ENS_6half_tEfNS_4arch4Sm90ELb1ELb0ELb0ELb1ELb1ELb1ELb0ELb1ELb1ELb1ELb1ELb0EEENS1_21CollectiveEpilogueFwdINS6_IJSA_SC_SB_EEES9_SE_SG_Li384ELb1ELb1ELb1ELb0EEENS1_36VarlenDynamicPersistentTileSchedulerILi192ELi128ELi384ELi128ELb1ELb1ELb1ELb1ELb1ELb1EEEEEEEEEvNT_6ParamsE,"ax",@progbits
	.align	128
.text._ZN7cutlass13device_kernelIN5flash11enable_sm90INS1_16FlashAttnFwdSm90INS1_25CollectiveMainloopFwdSm90ILi2EN4cute5tupleIJNS5_1CILi1EEES8_S8_EEENS6_IJNS7_ILi192EEENS7_ILi128EEENS7_ILi64EEEEEELi64ENS_6half_tEfNS_4arch4Sm90ELb1ELb0ELb0ELb1ELb1ELb1ELb0ELb1ELb1ELb1ELb1ELb0EEENS1_21CollectiveEpilogueFwdINS6_IJSA_SC_SB_EEES9_SE_SG_Li384ELb1ELb1ELb1ELb0EEENS1_36VarlenDynamicPersistentTileSchedulerILi192ELi128ELi384ELi128ELb1ELb1ELb1ELb1ELb1ELb1EEEEEEEEEvNT_6ParamsE:
        .type           _ZN7cutlass13device_kernelIN5flash11enable_sm90INS1_16FlashAttnFwdSm90INS1_25CollectiveMainloopFwdSm90ILi2EN4cute5tupleIJNS5_1CILi1EEES8_S8_EEENS6_IJNS7_ILi192EEENS7_ILi128EEENS7_ILi64EEEEEELi64ENS_6half_tEfNS_4arch4Sm90ELb1ELb0ELb0ELb1ELb1ELb1ELb0ELb1ELb1ELb1ELb1ELb0EEENS1_21CollectiveEpilogueFwdINS6_IJSA_SC_SB_EEES9_SE_SG_Li384ELb1ELb1ELb1ELb0EEENS1_36VarlenDynamicPersistentTileSchedulerILi192ELi128ELi384ELi128ELb1ELb1ELb1ELb1ELb1ELb1EEEEEEEEEvNT_6ParamsE,@function
        .size           _ZN7cutlass13device_kernelIN5flash11enable_sm90INS1_16FlashAttnFwdSm90INS1_25CollectiveMainloopFwdSm90ILi2EN4cute5tupleIJNS5_1CILi1EEES8_S8_EEENS6_IJNS7_ILi192EEENS7_ILi128EEENS7_ILi64EEEEEELi64ENS_6half_tEfNS_4arch4Sm90ELb1ELb0ELb0ELb1ELb1ELb1ELb0ELb1ELb1ELb1ELb1ELb0EEENS1_21CollectiveEpilogueFwdINS6_IJSA_SC_SB_EEES9_SE_SG_Li384ELb1ELb1ELb1ELb0EEENS1_36VarlenDynamicPersistentTileSchedulerILi192ELi128ELi384ELi128ELb1ELb1ELb1ELb1ELb1ELb1EEEEEEEEEvNT_6ParamsE,(.L_x_17 - _ZN7cutlass13device_kernelIN5flash11enable_sm90INS1_16FlashAttnFwdSm90INS1_25CollectiveMainloopFwdSm90ILi2EN4cute5tupleIJNS5_1CILi1EEES8_S8_EEENS6_IJNS7_ILi192EEENS7_ILi128EEENS7_ILi64EEEEEELi64ENS_6half_tEfNS_4arch4Sm90ELb1ELb0ELb0ELb1ELb1ELb1ELb0ELb1ELb1ELb1ELb1ELb0EEENS1_21CollectiveEpilogueFwdINS6_IJSA_SC_SB_EEES9_SE_SG_Li384ELb1ELb1ELb1ELb0EEENS1_36VarlenDynamicPersistentTileSchedulerILi192ELi128ELi384ELi128ELb1ELb1ELb1ELb1ELb1ELb1EEEEEEEEEvNT_6ParamsE)
        .other          _ZN7cutlass13device_kernelIN5flash11enable_sm90INS1_16FlashAttnFwdSm90INS1_25CollectiveMainloopFwdSm90ILi2EN4cute5tupleIJNS5_1CILi1EEES8_S8_EEENS6_IJNS7_ILi192EEENS7_ILi128EEENS7_ILi64EEEEEELi64ENS_6half_tEfNS_4arch4Sm90ELb1ELb0ELb0ELb1ELb1ELb1ELb0ELb1ELb1ELb1ELb1ELb0EEENS1_21CollectiveEpilogueFwdINS6_IJSA_SC_SB_EEES9_SE_SG_Li384ELb1ELb1ELb1ELb0EEENS1_36VarlenDynamicPersistentTileSchedulerILi192ELi128ELi384ELi128ELb1ELb1ELb1ELb1ELb1ELb1EEEEEEEEEvNT_6ParamsE,@"STO_CUDA_ENTRY STV_DEFAULT"
_ZN7cutlass13device_kernelIN5flash11enable_sm90INS1_16FlashAttnFwdSm90INS1_25CollectiveMainloopFwdSm90ILi2EN4cute5tupleIJNS5_1CILi1EEES8_S8_EEENS6_IJNS7_ILi192EEENS7_ILi128EEENS7_ILi64EEEEEELi64ENS_6half_tEfNS_4arch4Sm90ELb1ELb0ELb0ELb1ELb1ELb1ELb0ELb1ELb1ELb1ELb1ELb0EEENS1_21CollectiveEpilogueFwdINS6_IJSA_SC_SB_EEES9_SE_SG_Li384ELb1ELb1ELb1ELb0EEENS1_36VarlenDynamicPersistentTileSchedulerILi192ELi128ELi384ELi128ELb1ELb1ELb1ELb1ELb1ELb1EEEEEEEEEvNT_6ParamsE:
[----:B------:R-:W-:Y:S01]  /*0000*/  LDC R1, c[0x0][0x37c] ;  /* 0x0000df00ff017b82 */ /* 0x000fe20000000800 */
[----:B------:R-:W-:Y:S05]  /*0010*/  EXIT ;  /* 0x000000000000794d */ /* 0x000fea0003800000 */
.L_x_8:
        /* <DEDUP_REMOVED lines=14> */
.L_x_17:


//--------------------- .nv.shared.reserved.0     --------------------------
	.section	.nv.shared.reserved.0,"aw",@nobits
	.weak		__nv_reservedSMEM_offset_0_alias
	.size		__nv_reservedSMEM_offset_0_alias, 0, 64
	.other		__nv_reservedSMEM_offset_0_alias,@"STO_CUDA_RESERVED_SHARED STV_DEFAULT"
__nv_reservedSMEM_offset_0_alias:
	.zero		0
	.zero		64


//--------------------- .nv.global                --------------------------
	.section	.nv.global,"aw",@nobits
.nv.global:
	.type		_ZN77_INTERNAL_7b75b4a3_41_flash_fwd_hdim64_fp16_paged_split_sm90_cu_9d2915ae_37824cute1_E,@object
	.size		_ZN77_INTERNAL_7b75b4a3_41_flash_fwd_hdim64_fp16_paged_split_sm90_cu_9d2915ae_37824cute1_E,(_ZN77_INTERNAL_7b75b4a3_41_flash_fwd_hdim64_fp16_paged_split_sm90_cu_9d2915ae_37824cuda3std3__45__cpo6cbeginE - _ZN77_INTERNAL_7b75b4a3_41_flash_fwd_hdim64_fp16_paged_split_sm90_cu_9d2915ae_37824cute1_E)
_ZN77_INTERNAL_7b75b4a3_41_flash_fwd_hdim64_fp16_paged_split_sm90_cu_9d2915ae_37824cute1_E:
	.zero		1
	.type		_ZN77_INTERNAL_7b75b4a3_41_flash_fwd_hdim64_fp16_paged_split_sm90_cu_9d2915ae_37824cuda3std3__45__cpo6cbeginE,@object
	.size		_ZN77_INTERNAL_7b75b4a3_41_flash_fwd_hdim64_fp16_paged_split_sm90_cu_9d2915ae_37824cuda3std3__45__cpo6cbeginE,(_ZN77_INTERNAL_7b75b4a3_41_flash_fwd_hdim64_fp16_paged_split_sm90_cu_9d2915ae_37824cuda3std3__48in_placeE - _ZN77_INTERNAL_7b75b4a3_41_flash_fwd_hdim64_fp16_paged_split_sm90_cu_9d2915ae_37824cuda3std3__45__cpo6cbeginE)
_ZN77_INTERNAL_7b75b4a3_41_flash_fwd_hdim64_fp16_paged_split_sm90_cu_9d2915ae_37824cuda3std3__45__cpo6cbeginE:
	.zero		1
	.type		_ZN77_INTERNAL_7b75b4a3_41_flash_fwd_hdim64_fp16_paged_split_sm90_cu_9d2915ae_37824cuda3std3__48in_placeE,@object
	.size		_ZN77_INTERNAL_7b75b4a3_41_flash_fwd_hdim64_fp16_paged_split_sm90_cu_9d2915ae_37824cuda3std3__48in_placeE,(_ZN77_INTERNAL_7b75b4a3_41_flash_fwd_hdim64_fp16_paged_split_sm90_cu_9d2915ae_37824cuda3std6ranges3__45__cpo9iter_moveE - _ZN77_INTERNAL_7b75b4a3_41_flash_fwd_hdim64_fp16_paged_split_sm90_cu_9d2915ae_37824cuda3std3__48in_placeE)
_ZN77_INTERNAL_7b75b4a3_41_flash_fwd_hdim64_fp16_paged_split_sm90_cu_9d2915ae_37824cuda3std3__48in_placeE:
	.zero		1
	.type		_ZN77_INTERNAL_7b75b4a3_41_flash_fwd_hdim64_fp16_paged_split_sm90_cu_9d2915ae_37824cuda3std6ranges3__45__cpo9iter_moveE,@object
	.size		_ZN77_INTERNAL_7b75b4a3_41_flash_fwd_hdim64_fp16_paged_split_sm90_cu_9d2915ae_37824cuda3std6ranges3__45__cpo9iter_moveE,(_ZN77_INTERNAL_7b75b4a3_41_flash_fwd_hdim64_fp16_paged_split_sm90_cu_9d2915ae_37824cuda3std3__45__cpo5beginE - _ZN77_INTERNAL_7b75b4a3_41_flash_fwd_hdim64_fp16_paged_split_sm90_cu_9d2915ae_37824cuda3std6ranges3__45__cpo9iter_moveE)
_ZN77_INTERNAL_7b75b4a3_41_flash_fwd_hdim64_fp16_paged_split_sm90_cu_9d2915ae_37824cuda3std6ranges3__45__cpo9iter_moveE:
	.zero		1
	.type		_ZN77_INTERNAL_7b75b4a3_41_flash_fwd_hdim64_fp16_paged_split_sm90_cu_9d2915ae_37824cuda3std3__45__cpo5beginE,@object
	.size		_ZN77_INTERNAL_7b75b4a3_41_flash_fwd_hdim64_fp16_paged_split_sm90_cu_9d2915ae_37824cuda3std3__45__cpo5beginE,(_ZN77_INTERNAL_7b75b4a3_41_flash_fwd_hdim64_fp16_paged_split_sm90_cu_9d2915ae_37824cuda3std3__479_GLOBAL__N__7b75b4a3_41_flash_fwd_hdim64_fp16_paged_split_sm90_cu_9d2915ae_37826ignoreE - _ZN77_INTERNAL_7b75b4a3_41_flash_fwd_hdim64_fp16_paged_split_sm90_cu_9d2915ae_37824cuda3std3__45__cpo5beginE)
_ZN77_INTERNAL_7b75b4a3_41_flash_fwd_hdim64_fp16_paged_split_sm90_cu_9d2915ae_37824cuda3std3__45__cpo5beginE:
	.zero		1
	.type		_ZN77_INTERNAL_7b75b4a3_41_flash_fwd_hdim64_fp16_paged_split_sm90_cu_9d2915ae_37824cuda3std3__479_GLOBAL__N__7b75b4a3_41_flash_fwd_hdim64_fp16_paged_split_sm90_cu_9d2915ae_37826ignoreE,@object
	.size		_ZN77_INTERNAL_7b75b4a3_41_flash_fwd_hdim64_fp16_paged_split_sm90_cu_9d2915ae_37824cuda3std3__479_GLOBAL__N__7b75b4a3_41_flash_fwd_hdim64_fp16_paged_split_sm90_cu_9d2915ae_37826ignoreE,(_ZN77_INTERNAL_7b75b4a3_41_flash_fwd_hdim64_fp16_paged_split_sm90_cu_9d2915ae_37824cute7productE - _ZN77_INTERNAL_7b75b4a3_41_flash_fwd_hdim64_fp16_paged_split_sm90_cu_9d2915ae_37824cuda3std3__479_GLOBAL__N__7b75b4a3_41_flash_fwd_hdim64_fp16_paged_split_sm90_cu_9d2915ae_37826ignoreE)
_ZN77_INTERNAL_7b75b4a3_41_flash_fwd_hdim64_fp16_paged_split_sm90_cu_9d2915ae_37824cuda3std3__479_GLOBAL__N__7b75b4a3_41_flash_fwd_hdim64_fp16_paged_split_sm90_cu_9d2915ae_37826ignoreE:
	.zero		1
	.type		_ZN77_INTERNAL_7b75b4a3_41_flash_fwd_hdim64_fp16_paged_split_sm90_cu_9d2915ae_37824cute7productE,@object
	.size		_ZN77_INTERNAL_7b75b4a3_41_flash_fwd_hdim64_fp16_paged_split_sm90_cu_9d2915ae_37824cute7productE,(_ZN77_INTERNAL_7b75b4a3_41_flash_fwd_hdim64_fp16_paged_split_sm90_cu_9d2915ae_37824cuda3std3__45__cpo3endE - _ZN77_INTERNAL_7b75b4a3_41_flash_fwd_hdim64_fp16_paged_split_sm90_cu_9d2915ae_37824cute7productE)
_ZN77_INTERNAL_7b75b4a3_41_flash_fwd_hdim64_fp16_paged_split_sm90_cu_9d2915ae_37824cute7productE:
	.zero		1
	.type		_ZN77_INTERNAL_7b75b4a3_41_flash_fwd_hdim64_fp16_paged_split_sm90_cu_9d2915ae_37824cuda3std3__45__cpo3endE,@object
	.size		_ZN77_INTERNAL_7b75b4a3_41_flash_fwd_hdim64_fp16_paged_split_sm90_cu_9d2915ae_37824cuda3std3__45__cpo3endE,(_ZN77_INTERNAL_7b75b4a3_41_flash_fwd_hdim64_fp16_paged_split_sm90_cu_9d2915ae_37824cuda3std3__419piecewise_constructE - _ZN77_INTERNAL_7b75b4a3_41_flash_fwd_hdim64_fp16_paged_split_sm90_cu_9d2915ae_37824cuda3std3__45__cpo3endE)
_ZN77_INTERNAL_7b75b4a3_41_flash_fwd_hdim64_fp16_paged_split_sm90_cu_9d2915ae_37824cuda3std3__45__cpo3endE:
	.zero		1
	.type		_ZN77_INTERNAL_7b75b4a3_41_flash_fwd_hdim64_fp16_paged_split_sm90_cu_9d2915ae_37824cuda3std3__419piecewise_constructE,@object
	.size		_ZN77_INTERNAL_7b75b4a3_41_flash_fwd_hdim64_fp16_paged_split_sm90_cu_9d2915ae_37824cuda3std3__419piecewise_constructE,(_ZN77_INTERNAL_7b75b4a3_41_flash_fwd_hdim64_fp16_paged_split_sm90_cu_9d2915ae_37824cuda3std3__45__cpo4cendE - _ZN77_INTERNAL_7b75b4a3_41_flash_fwd_hdim64_fp16_paged_split_sm90_cu_9d2915ae_37824cuda3std3__419piecewise_constructE)
_ZN77_INTERNAL_7b75b4a3_41_flash_fwd_hdim64_fp16_paged_split_sm90_cu_9d2915ae_37824cuda3std3__419piecewise_constructE:
	.zero		1
	.type		_ZN77_INTERNAL_7b75b4a3_41_flash_fwd_hdim64_fp16_paged_split_sm90_cu_9d2915ae_37824cuda3std3__45__cpo4cendE,@object
	.size		_ZN77_INTERNAL_7b75b4a3_41_flash_fwd_hdim64_fp16_paged_split_sm90_cu_9d2915ae_37824cuda3std3__45__cpo4cendE,(_ZN77_INTERNAL_7b75b4a3_41_flash_fwd_hdim64_fp16_paged_split_sm90_cu_9d2915ae_37824cuda3std6ranges3__45__cpo4swapE - _ZN77_INTERNAL_7b75b4a3_41_flash_fwd_hdim64_fp16_paged_split_sm90_cu_9d2915ae_37824cuda3std3__45__cpo4cendE)
_ZN77_INTERNAL_7b75b4a3_41_flash_fwd_hdim64_fp16_paged_split_sm90_cu_9d2915ae_37824cuda3std3__45__cpo4cendE:
	.zero		1
	.type		_ZN77_INTERNAL_7b75b4a3_41_flash_fwd_hdim64_fp16_paged_split_sm90_cu_9d2915ae_37824cuda3std6ranges3__45__cpo4swapE,@object
	.size		_ZN77_INTERNAL_7b75b4a3_41_flash_fwd_hdim64_fp16_paged_split_sm90_cu_9d2915ae_37824cuda3std6ranges3__45__cpo4swapE,(.L_7 - _ZN77_INTERNAL_7b75b4a3_41_flash_fwd_hdim64_fp16_paged_split_sm90_cu_9d2915ae_37824cuda3std6ranges3__45__cpo4swapE)
_ZN77_INTERNAL_7b75b4a3_41_flash_fwd_hdim64_fp16_paged_split_sm90_cu_9d2915ae_37824cuda3std6ranges3__45__cpo4swapE:
	.zero		1
.L_7:


//--------------------- .nv.constant0._ZN7cutlass13device_kernelIN5flash11enable_sm90INS1_16FlashAttnFwdSm90INS1_25CollectiveMainloopFwdSm90ILi2EN4cute5tupleIJNS5_1CILi1EEES8_S8_EEENS6_IJNS7_ILi192EEENS7_ILi128EEENS7_ILi64EEEEEELi64ENS_6half_tEfNS_4arch4Sm90ELb0ELb0ELb0ELb0ELb1ELb0ELb0ELb1ELb1ELb1ELb1ELb0EEENS1_21CollectiveEpilogueFwdINS6_IJSA_SC_SB_EEES9_SE_SG_Li384ELb0ELb1ELb1ELb0EEENS1_19SingleTileSchedulerILb0ELb1ELb1ELi192EEEEEEEEEvNT_6ParamsE --------------------------
	.section	.nv.constant0._ZN7cutlass13device_kernelIN5flash11enable_sm90INS1_16FlashAttnFwdSm90INS1_25CollectiveMainloopFwdSm90ILi2EN4cute5tupleIJNS5_1CILi1EEES8_S8_EEENS6_IJNS7_ILi192EEENS7_ILi128EEENS7_ILi64EEEEEELi64ENS_6half_tEfNS_4arch4Sm90ELb0ELb0ELb0ELb0ELb1ELb0ELb0ELb1ELb1ELb1ELb1ELb0EEENS1_21CollectiveEpilogueFwdINS6_IJSA_SC_SB_EEES9_SE_SG_Li384ELb0ELb1ELb1ELb0EEENS1_19SingleTileSchedulerILb0ELb1ELb1ELi192EEEEEEEEEvNT_6ParamsE,"a",@progbits
	.sectionflags	@""
	.align	4
.nv.constant0._ZN7cutlass13device_kernelIN5flash11enable_sm90INS1_16FlashAttnFwdSm90INS1_25CollectiveMainloopFwdSm90ILi2EN4cute5tupleIJNS5_1CILi1EEES8_S8_EEENS6_IJNS7_ILi192EEENS7_ILi128EEENS7_ILi64EEEEEELi64ENS_6half_tEfNS_4arch4Sm90ELb0ELb0ELb0ELb0ELb1ELb0ELb0ELb1ELb1ELb1ELb1ELb0EEENS1_21CollectiveEpilogueFwdINS6_IJSA_SC_SB_EEES9_SE_SG_Li384ELb0ELb1ELb1ELb0EEENS1_19SingleTileSchedulerILb0ELb1ELb1ELi192EEEEEEEEEvNT_6ParamsE:
	.zero		3456


//--------------------- .nv.constant0._ZN7cutlass13device_kernelIN5flash11enable_sm90INS1_16FlashAttnFwdSm90INS1_25CollectiveMainloopFwdSm90ILi2EN4cute5tupleIJNS5_1CILi1EEES8_S8_EEENS6_IJNS7_ILi192EEENS7_ILi128EEENS7_ILi64EEEEEELi64ENS_6half_tEfNS_4arch4Sm90ELb0ELb0ELb0ELb1ELb1ELb0ELb0ELb1ELb1ELb1ELb1ELb0EEENS1_21CollectiveEpilogueFwdINS6_IJSA_SC_SB_EEES9_SE_SG_Li384ELb1ELb1ELb1ELb0EEENS1_36VarlenDynamicPersistentTileSchedulerILi192ELi128ELi384ELi128ELb1ELb1ELb1ELb0ELb1ELb1EEEEEEEEEvNT_6ParamsE --------------------------
	.section	.nv.constant0._ZN7cutlass13device_kernelIN5flash11enable_sm90INS1_16FlashAttnFwdSm90INS1_25CollectiveMainloopFwdSm90ILi2EN4cute5tupleIJNS5_1CILi1EEES8_S8_EEENS6_IJNS7_ILi192EEENS7_ILi128EEENS7_ILi64EEEEEELi64ENS_6half_tEfNS_4arch4Sm90ELb0ELb0ELb0ELb1ELb1ELb0ELb0ELb1ELb1ELb1ELb1ELb0EEENS1_21CollectiveEpilogueFwdINS6_IJSA_SC_SB_EEES9_SE_SG_Li384ELb1ELb1ELb1ELb0EEENS1_36VarlenDynamicPersistentTileSchedulerILi192ELi128ELi384ELi128ELb1ELb1ELb1ELb0ELb1ELb1EEEEEEEEEvNT_6ParamsE,"a",@progbits
	.sectionflags	@""
	.align	4
.nv.constant0._ZN7cutlass13device_kernelIN5flash11enable_sm90INS1_16FlashAttnFwdSm90INS1_25CollectiveMainloopFwdSm90ILi2EN4cute5tupleIJNS5_1CILi1EEES8_S8_EEENS6_IJNS7_ILi192EEENS7_ILi128EEENS7_ILi64EEEEEELi64ENS_6half_tEfNS_4arch4Sm90ELb0ELb0ELb0ELb1ELb1ELb0ELb0ELb1ELb1ELb1ELb1ELb0EEENS1_21CollectiveEpilogueFwdINS6_IJSA_SC_SB_EEES9_SE_SG_Li384ELb1ELb1ELb1ELb0EEENS1_36VarlenDynamicPersistentTileSchedulerILi192ELi128ELi384ELi128ELb1ELb1ELb1ELb0ELb1ELb1EEEEEEEEEvNT_6ParamsE:
	.zero		3584


//--------------------- .nv.constant0._ZN7cutlass13device_kernelIN5flash11enable_sm90INS1_16FlashAttnFwdSm90INS1_25CollectiveMainloopFwdSm90ILi2EN4cute5tupleIJNS5_1CILi1EEES8_S8_EEENS6_IJNS7_ILi192EEENS7_ILi128EEENS7_ILi64EEEEEELi64ENS_6half_tEfNS_4arch4Sm90ELb0ELb0ELb0ELb1ELb1ELb1ELb0ELb1ELb1ELb1ELb1ELb0EEENS1_21CollectiveEpilogueFwdINS6_IJSA_SC_SB_EEES9_SE_SG_Li384ELb1ELb1ELb1ELb0EEENS1_36VarlenDynamicPersistentTileSchedulerILi192ELi128ELi384ELi128ELb1ELb1ELb1ELb0ELb1ELb1EEEEEEEEEvNT_6ParamsE --------------------------
	.section	.nv.constant0._ZN7cutlass13device_kernelIN5flash11enable_sm90INS1_16FlashAttnFwdSm90INS1_25CollectiveMainloopFwdSm90ILi2EN4cute5tupleIJNS5_1CILi1EEES8_S8_EEENS6_IJNS7_ILi192EEENS7_ILi128EEENS7_ILi64EEEEEELi64ENS_6half_tEfNS_4arch4Sm90ELb0ELb0ELb0ELb1ELb1ELb1ELb0ELb1ELb1ELb1ELb1ELb0EEENS1_21CollectiveEpilogueFwdINS6_IJSA_SC_SB_EEES9_SE_SG_Li384ELb1ELb1ELb1ELb0EEENS1_36VarlenDynamicPersistentTileSchedulerILi192ELi128ELi384ELi128ELb1ELb1ELb1ELb0ELb1ELb1EEEEEEEEEvNT_6ParamsE,"a",@progbits
	.sectionflags	@""
	.align	4
.nv.constant0._ZN7cutlass13device_kernelIN5flash11enable_sm90INS1_16FlashAttnFwdSm90INS1_25CollectiveMainloopFwdSm90ILi2EN4cute5tupleIJNS5_1CILi1EEES8_S8_EEENS6_IJNS7_ILi192EEENS7_ILi128EEENS7_ILi64EEEEEELi64ENS_6half_tEfNS_4arch4Sm90ELb0ELb0ELb0ELb1ELb1ELb1ELb0ELb1ELb1ELb1ELb1ELb0EEENS1_21CollectiveEpilogueFwdINS6_IJSA_SC_SB_EEES9_SE_SG_Li384ELb1ELb1ELb1ELb0EEENS1_36VarlenDynamicPersistentTileSchedulerILi192ELi128ELi384ELi128ELb1ELb1ELb1ELb0ELb1ELb1EEEEEEEEEvNT_6ParamsE:
	.zero		3584


//--------------------- .nv.constant0._ZN7cutlass13device_kernelIN5flash11enable_sm90INS1_16FlashAttnFwdSm90INS1_25CollectiveMainloopFwdSm90ILi2EN4cute5tupleIJNS5_1CILi1EEES8_S8_EEENS6_IJNS7_ILi192EEENS7_ILi128EEENS7_ILi64EEEEEELi64ENS_6half_tEfNS_4arch4Sm90ELb0ELb1ELb0ELb0ELb1ELb0ELb0ELb1ELb1ELb1ELb1ELb0EEENS1_21CollectiveEpilogueFwdINS6_IJSA_SC_SB_EEES9_SE_SG_Li384ELb0ELb1ELb1ELb0EEENS1_19SingleTileSchedulerILb0ELb1ELb1ELi192EEEEEEEEEvNT_6ParamsE --------------------------
	.section	.nv.constant0._ZN7cutlass13device_kernelIN5flash11enable_sm90INS1_16FlashAttnFwdSm90INS1_25CollectiveMainloopFwdSm90ILi2EN4cute5tupleIJNS5_1CILi1EEES8_S8_EEENS6_IJNS7_ILi192EEENS7_ILi128EEENS7_ILi64EEEEEELi64ENS_6half_tEfNS_4arch4Sm90ELb0ELb1ELb0ELb0ELb1ELb0ELb0ELb1ELb1ELb1ELb1ELb0EEENS1_21CollectiveEpilogueFwdINS6_IJSA_SC_SB_EEES9_SE_SG_Li384ELb0ELb1ELb1ELb0EEENS1_19SingleTileSchedulerILb0ELb1ELb1ELi192EEEEEEEEEvNT_6ParamsE,"a",@progbits
	.sectionflags	@""
	.align	4
.nv.constant0._ZN7cutlass13device_kernelIN5flash11enable_sm90INS1_16FlashAttnFwdSm90INS1_25CollectiveMainloopFwdSm90ILi2EN4cute5tupleIJNS5_1CILi1EEES8_S8_EEENS6_IJNS7_ILi192EEENS7_ILi128EEENS7_ILi64EEEEEELi64ENS_6half_tEfNS_4arch4Sm90ELb0ELb1ELb0ELb0ELb1ELb0ELb0ELb1ELb1ELb1ELb1ELb0EEENS1_21CollectiveEpilogueFwdINS6_IJSA_SC_SB_EEES9_SE_SG_Li384ELb0ELb1ELb1ELb0EEENS1_19SingleTileSchedulerILb0ELb1ELb1ELi192EEEEEEEEEvNT_6ParamsE:
	.zero		3456


//--------------------- .nv.constant0._ZN7cutlass13device_kernelIN5flash11enable_sm90INS1_16FlashAttnFwdSm90INS1_25CollectiveMainloopFwdSm90ILi2EN4cute5tupleIJNS5_1CILi1EEES8_S8_EEENS6_IJNS7_ILi192EEENS7_ILi128EEENS7_ILi64EEEEEELi64ENS_6half_tEfNS_4arch4Sm90ELb0ELb1ELb0ELb1ELb1ELb0ELb0ELb1ELb1ELb1ELb1ELb0EEENS1_21CollectiveEpilogueFwdINS6_IJSA_SC_SB_EEES9_SE_SG_Li384ELb1ELb1ELb1ELb0EEENS1_36VarlenDynamicPersistentTileSchedulerILi192ELi128ELi384ELi128ELb1ELb1ELb1ELb1ELb0ELb1EEEEEEEEEvNT_6ParamsE --------------------------
	.section	.nv.constant0._ZN7cutlass13device_kernelIN5flash11enable_sm90INS1_16FlashAttnFwdSm90INS1_25CollectiveMainloopFwdSm90ILi2EN4cute5tupleIJNS5_1CILi1EEES8_S8_EEENS6_IJNS7_ILi192EEENS7_ILi128EEENS7_ILi64EEEEEELi64ENS_6half_tEfNS_4arch4Sm90ELb0ELb1ELb0ELb1ELb1ELb0ELb0ELb1ELb1ELb1ELb1ELb0EEENS1_21CollectiveEpilogueFwdINS6_IJSA_SC_SB_EEES9_SE_SG_Li384ELb1ELb1ELb1ELb0EEENS1_36VarlenDynamicPersistentTileSchedulerILi192ELi128ELi384ELi128ELb1ELb1ELb1ELb1ELb0ELb1EEEEEEEEEvNT_6ParamsE,"a",@progbits
	.sectionflags	@""
	.align	4
.nv.constant0._ZN7cutlass13device_kernelIN5flash11enable_sm90INS1_16FlashAttnFwdSm90INS1_25CollectiveMainloopFwdSm90ILi2EN4cute5tupleIJNS5_1CILi1EEES8_S8_EEENS6_IJNS7_ILi192EEENS7_ILi128EEENS7_ILi64EEEEEELi64ENS_6half_tEfNS_4arch4Sm90ELb0ELb1ELb0ELb1ELb1ELb0ELb0ELb1ELb1ELb1ELb1ELb0EEENS1_21CollectiveEpilogueFwdINS6_IJSA_SC_SB_EEES9_SE_SG_Li384ELb1ELb1ELb1ELb0EEENS1_36VarlenDynamicPersistentTileSchedulerILi192ELi128ELi384ELi128ELb1ELb1ELb1ELb1ELb0ELb1EEEEEEEEEvNT_6ParamsE:
	.zero		3584


//--------------------- .nv.constant0._ZN7cutlass13device_kernelIN5flash11enable_sm90INS1_16FlashAttnFwdSm90INS1_25CollectiveMainloopFwdSm90ILi2EN4cute5tupleIJNS5_1CILi1EEES8_S8_EEENS6_IJNS7_ILi192EEENS7_ILi128EEENS7_ILi64EEEEEELi64ENS_6half_tEfNS_4arch4Sm90ELb0ELb1ELb0ELb1ELb1ELb1ELb0ELb1ELb1ELb1ELb1ELb0EEENS1_21CollectiveEpilogueFwdINS6_IJSA_SC_SB_EEES9_SE_SG_Li384ELb1ELb1ELb1ELb0EEENS1_36VarlenDynamicPersistentTileSchedulerILi192ELi128ELi384ELi128ELb1ELb1ELb1ELb1ELb0ELb1EEEEEEEEEvNT_6ParamsE --------------------------
	.section	.nv.constant0._ZN7cutlass13device_kernelIN5flash11enable_sm90INS1_16FlashAttnFwdSm90INS1_25CollectiveMainloopFwdSm90ILi2EN4cute5tupleIJNS5_1CILi1EEES8_S8_EEENS6_IJNS7_ILi192EEENS7_ILi128EEENS7_ILi64EEEEEELi64ENS_6half_tEfNS_4arch4Sm90ELb0ELb1ELb0ELb1ELb1ELb1ELb0ELb1ELb1ELb1ELb1ELb0EEENS1_21CollectiveEpilogueFwdINS6_IJSA_SC_SB_EEES9_SE_SG_Li384ELb1ELb1ELb1ELb0EEENS1_36VarlenDynamicPersistentTileSchedulerILi192ELi128ELi384ELi128ELb1ELb1ELb1ELb1ELb0ELb1EEEEEEEEEvNT_6ParamsE,"a",@progbits
	.sectionflags	@""
	.align	4
.nv.constant0._ZN7cutlass13device_kernelIN5flash11enable_sm90INS1_16FlashAttnFwdSm90INS1_25CollectiveMainloopFwdSm90ILi2EN4cute5tupleIJNS5_1CILi1EEES8_S8_EEENS6_IJNS7_ILi192EEENS7_ILi128EEENS7_ILi64EEEEEELi64ENS_6half_tEfNS_4arch4Sm90ELb0ELb1ELb0ELb1ELb1ELb1ELb0ELb1ELb1ELb1ELb1ELb0EEENS1_21CollectiveEpilogueFwdINS6_IJSA_SC_SB_EEES9_SE_SG_Li384ELb1ELb1ELb1ELb0EEENS1_36VarlenDynamicPersistentTileSchedulerILi192ELi128ELi384ELi128ELb1ELb1ELb1ELb1ELb0ELb1EEEEEEEEEvNT_6ParamsE:
	.zero		3584


//--------------------- .nv.constant0._ZN7cutlass13device_kernelIN5flash11enable_sm90INS1_16FlashAttnFwdSm90INS1_25CollectiveMainloopFwdSm90ILi2EN4cute5tupleIJNS5_1CILi1EEES8_S8_EEENS6_IJNS7_ILi192EEENS7_ILi128EEENS7_ILi64EEEEEELi64ENS_6half_tEfNS_4arch4Sm90ELb1ELb0ELb0ELb0ELb1ELb0ELb0ELb1ELb1ELb1ELb1ELb0EEENS1_21CollectiveEpilogueFwdINS6_IJSA_SC_SB_EEES9_SE_SG_Li384ELb0ELb1ELb1ELb0EEENS1_19SingleTileSchedulerILb0ELb1ELb1ELi192EEEEEEEEEvNT_6ParamsE --------------------------
	.section	.nv.constant0._ZN7cutlass13device_kernelIN5flash11enable_sm90INS1_16FlashAttnFwdSm90INS1_25CollectiveMainloopFwdSm90ILi2EN4cute5tupleIJNS5_1CILi1EEES8_S8_EEENS6_IJNS7_ILi192EEENS7_ILi128EEENS7_ILi64EEEEEELi64ENS_6half_tEfNS_4arch4Sm90ELb1ELb0ELb0ELb0ELb1ELb0ELb0ELb1ELb1ELb1ELb1ELb0EEENS1_21CollectiveEpilogueFwdINS6_IJSA_SC_SB_EEES9_SE_SG_Li384ELb0ELb1ELb1ELb0EEENS1_19SingleTileSchedulerILb0ELb1ELb1ELi192EEEEEEEEEvNT_6ParamsE,"a",@progbits
	.sectionflags	@""
	.align	4
.nv.constant0._ZN7cutlass13device_kernelIN5flash11enable_sm90INS1_16FlashAttnFwdSm90INS1_25CollectiveMainloopFwdSm90ILi2EN4cute5tupleIJNS5_1CILi1EEES8_S8_EEENS6_IJNS7_ILi192EEENS7_ILi128EEENS7_ILi64EEEEEELi64ENS_6half_tEfNS_4arch4Sm90ELb1ELb0ELb0ELb0ELb1ELb0ELb0ELb1ELb1ELb1ELb1ELb0EEENS1_21CollectiveEpilogueFwdINS6_IJSA_SC_SB_EEES9_SE_SG_Li384ELb0ELb1ELb1ELb0EEENS1_19SingleTileSchedulerILb0ELb1ELb1ELi192EEEEEEEEEvNT_6ParamsE:
	.zero		3456


//--------------------- .nv.constant0._ZN7cutlass13device_kernelIN5flash11enable_sm90INS1_16FlashAttnFwdSm90INS1_25CollectiveMainloopFwdSm90ILi2EN4cute5tupleIJNS5_1CILi1EEES8_S8_EEENS6_IJNS7_ILi192EEENS7_ILi128EEENS7_ILi64EEEEEELi64ENS_6half_tEfNS_4arch4Sm90ELb1ELb0ELb0ELb1ELb1ELb0ELb0ELb1ELb1ELb1ELb1ELb0EEENS1_21CollectiveEpilogueFwdINS6_IJSA_SC_SB_EEES9_SE_SG_Li384ELb1ELb1ELb1ELb0EEENS1_36VarlenDynamicPersistentTileSchedulerILi192ELi128ELi384ELi128ELb1ELb1ELb1ELb1ELb1ELb1EEEEEEEEEvNT_6ParamsE --------------------------
	.section	.nv.constant0._ZN7cutlass13device_kernelIN5flash11enable_sm90INS1_16FlashAttnFwdSm90INS1_25CollectiveMainloopFwdSm90ILi2EN4cute5tupleIJNS5_1CILi1EEES8_S8_EEENS6_IJNS7_ILi192EEENS7_ILi128EEENS7_ILi64EEEEEELi64ENS_6half_tEfNS_4arch4Sm90ELb1ELb0ELb0ELb1ELb1ELb0ELb0ELb1ELb1ELb1ELb1ELb0EEENS1_21CollectiveEpilogueFwdINS6_IJSA_SC_SB_EEES9_SE_SG_Li384ELb1ELb1ELb1ELb0EEENS1_36VarlenDynamicPersistentTileSchedulerILi192ELi128ELi384ELi128ELb1ELb1ELb1ELb1ELb1ELb1EEEEEEEEEvNT_6ParamsE,"a",@progbits
	.sectionflags	@""
	.align	4
.nv.constant0._ZN7cutlass13device_kernelIN5flash11enable_sm90INS1_16FlashAttnFwdSm90INS1_25CollectiveMainloopFwdSm90ILi2EN4cute5tupleIJNS5_1CILi1EEES8_S8_EEENS6_IJNS7_ILi192EEENS7_ILi128EEENS7_ILi64EEEEEELi64ENS_6half_tEfNS_4arch4Sm90ELb1ELb0ELb0ELb1ELb1ELb0ELb0ELb1ELb1ELb1ELb1ELb0EEENS1_21CollectiveEpilogueFwdINS6_IJSA_SC_SB_EEES9_SE_SG_Li384ELb1ELb1ELb1ELb0EEENS1_36VarlenDynamicPersistentTileSchedulerILi192ELi128ELi384ELi128ELb1ELb1ELb1ELb1ELb1ELb1EEEEEEEEEvNT_6ParamsE:
	.zero		3584


//--------------------- .nv.constant0._ZN7cutlass13device_kernelIN5flash11enable_sm90INS1_16FlashAttnFwdSm90INS1_25CollectiveMainloopFwdSm90ILi2EN4cute5tupleIJNS5_1CILi1EEES8_S8_EEENS6_IJNS7_ILi192EEENS7_ILi128EEENS7_ILi64EEEEEELi64ENS_6half_tEfNS_4arch4Sm90ELb1ELb0ELb0ELb1ELb1ELb1ELb0ELb1ELb1ELb1ELb1ELb0EEENS1_21CollectiveEpilogueFwdINS6_IJSA_SC_SB_EEES9_SE_SG_Li384ELb1ELb1ELb1ELb0EEENS1_36VarlenDynamicPersistentTileSchedulerILi192ELi128ELi384ELi128ELb1ELb1ELb1ELb1ELb1ELb1EEEEEEEEEvNT_6ParamsE --------------------------
	.section	.nv.constant0._ZN7cutlass13device_kernelIN5flash11enable_sm90INS1_16FlashAttnFwdSm90INS1_25CollectiveMainloopFwdSm90ILi2EN4cute5tupleIJNS5_1CILi1EEES8_S8_EEENS6_IJNS7_ILi192EEENS7_ILi128EEENS7_ILi64EEEEEELi64ENS_6half_tEfNS_4arch4Sm90ELb1ELb0ELb0ELb1ELb1ELb1ELb0ELb1ELb1ELb1ELb1ELb0EEENS1_21CollectiveEpilogueFwdINS6_IJSA_SC_SB_EEES9_SE_SG_Li384ELb1ELb1ELb1ELb0EEENS1_36VarlenDynamicPersistentTileSchedulerILi192ELi128ELi384ELi128ELb1ELb1ELb1ELb1ELb1ELb1EEEEEEEEEvNT_6ParamsE,"a",@progbits
	.sectionflags	@""
	.align	4
.nv.constant0._ZN7cutlass13device_kernelIN5flash11enable_sm90INS1_16FlashAttnFwdSm90INS1_25CollectiveMainloopFwdSm90ILi2EN4cute5tupleIJNS5_1CILi1EEES8_S8_EEENS6_IJNS7_ILi192EEENS7_ILi128EEENS7_ILi64EEEEEELi64ENS_6half_tEfNS_4arch4Sm90ELb1ELb0ELb0ELb1ELb1ELb1ELb0ELb1ELb1ELb1ELb1ELb0EEENS1_21CollectiveEpilogueFwdINS6_IJSA_SC_SB_EEES9_SE_SG_Li384ELb1ELb1ELb1ELb0EEENS1_36VarlenDynamicPersistentTileSchedulerILi192ELi128ELi384ELi128ELb1ELb1ELb1ELb1ELb1ELb1EEEEEEEEEvNT_6ParamsE:
	.zero		3584


//--------------------- SYMBOLS --------------------------

	.type		.nv.reservedSmem.offset0,@object
	.size		.nv.reservedSmem.offset0,0x4
